	.target	sm_90a

	.elftype	@"ET_EXEC"


//--------------------- .note.nv.tkinfo           --------------------------
	.section	.note.nv.tkinfo,"",@"SHT_NOTE"
	.sectionflags	@"SHF_NOTE_NV_TKINFO"
	.tkinfo
        /*0018*/ 	.word	0x00000002
        /*0030*/ 	.string	""
        /*0030*/ 	.string	"ptxas"
        /*0030*/ 	.string	"Cuda compilation tools, release 13.0, V13.0.88"
        /*0030*/ 	.string	"Build cuda_13.0.r13.0/compiler.36424714_0"
        /*0030*/ 	.string	"-arch sm_90a -m 64 "



//--------------------- .note.nv.cuinfo           --------------------------
	.section	.note.nv.cuinfo,"",@"SHT_NOTE"
	.sectionflags	@"SHF_NOTE_NV_CUINFO"
        /*0018*/ 	.short	0x0002
        /*001a*/ 	.short	0x005a
        /*001c*/ 	.short	0x0082
	.zero		2


//--------------------- .nv.info                  --------------------------
	.section	.nv.info,"",@"SHT_CUDA_INFO"
	.align	4


	//----- nvinfo : EIATTR_REGCOUNT
	.align		4
        /*0000*/ 	.byte	0x04, 0x2f
        /*0002*/ 	.short	(.L_12 - .L_11)
	.align		4
.L_11:
        /*0004*/ 	.word	index@(_ZN7cutlass13device_kernelINS_4gemm6kernel13GemmUniversalIN4cute5tupleIJiiiiEEENS1_10collective13CollectiveMmaINS1_37MainloopSm90TmaGmmaWarpSpecializedFP8ILi3ENS5_IJNS4_1CILi1EEENSA_ILi2EEESB_EEENS1_35KernelTmaWarpSpecializedCooperativeEEENS5_IJNSA_ILi128EEENSA_ILi256EEENSA_ILi32EEEEEENS_12float_e4m3_tENS5_IJlSB_lEEESK_SL_NS4_8TiledMMAINS4_8MMA_AtomIJNS4_4SM904GMMA31MMA_64x256x32_F32E4M3E4M3_SS_TNILNSP_7ScaleInE1ELSR_1EEEEEENS4_6LayoutINS5_IJSC_SB_SB_EEENS5_IJSB_NSA_ILi0EEESW_EEEEENS5_IJNS4_10UnderscoreESZ_SZ_EEEEENS4_23SM90_TMA_LOAD_MULTICASTENS4_14ComposedLayoutINS4_7SwizzleILi1ELi4ELi3EEENS4_18smem_ptr_flag_bitsILi8EEENSU_INS5_IJNSA_ILi8EEESI_EEENS5_IJSI_SB_EEEEEEEvNS4_8identityENS4_13SM90_TMA_LOADES1C_vS1D_EENS_8epilogue10collective6detail29Sm90TmaWarpSpecializedAdapterINS1H_15DefaultEpilogueISK_SL_SL_NS1G_6thread17LinearCombinationISK_Li1EffLNS1L_9ScaleType4KindE0ELNS_15FloatRoundStyleE2ESK_EENS1_15EpilogueDefaultEEEEEvvEEEEvNT_6ParamsE)
        /*0008*/ 	.word	0x000000a8


	//----- nvinfo : EIATTR_FRAME_SIZE
	.align		4
.L_12:
        /*000c*/ 	.byte	0x04, 0x11
        /*000e*/ 	.short	(.L_14 - .L_13)
	.align		4
.L_13:
        /*0010*/ 	.word	index@(_ZN7cutlass13device_kernelINS_4gemm6kernel13GemmUniversalIN4cute5tupleIJiiiiEEENS1_10collective13CollectiveMmaINS1_37MainloopSm90TmaGmmaWarpSpecializedFP8ILi3ENS5_IJNS4_1CILi1EEENSA_ILi2EEESB_EEENS1_35KernelTmaWarpSpecializedCooperativeEEENS5_IJNSA_ILi128EEENSA_ILi256EEENSA_ILi32EEEEEENS_12float_e4m3_tENS5_IJlSB_lEEESK_SL_NS4_8TiledMMAINS4_8MMA_AtomIJNS4_4SM904GMMA31MMA_64x256x32_F32E4M3E4M3_SS_TNILNSP_7ScaleInE1ELSR_1EEEEEENS4_6LayoutINS5_IJSC_SB_SB_EEENS5_IJSB_NSA_ILi0EEESW_EEEEENS5_IJNS4_10UnderscoreESZ_SZ_EEEEENS4_23SM90_TMA_LOAD_MULTICASTENS4_14ComposedLayoutINS4_7SwizzleILi1ELi4ELi3EEENS4_18smem_ptr_flag_bitsILi8EEENSU_INS5_IJNSA_ILi8EEESI_EEENS5_IJSI_SB_EEEEEEEvNS4_8identityENS4_13SM90_TMA_LOADES1C_vS1D_EENS_8epilogue10collective6detail29Sm90TmaWarpSpecializedAdapterINS1H_15DefaultEpilogueISK_SL_SL_NS1G_6thread17LinearCombinationISK_Li1EffLNS1L_9ScaleType4KindE0ELNS_15FloatRoundStyleE2ESK_EENS1_15EpilogueDefaultEEEEEvvEEEEvNT_6ParamsE)
        /*0014*/ 	.word	0x00000100


	//----- nvinfo : EIATTR_MIN_STACK_SIZE
	.align		4
.L_14:
        /*0018*/ 	.byte	0x04, 0x12
        /*001a*/ 	.short	(.L_16 - .L_15)
	.align		4
.L_15:
        /*001c*/ 	.word	index@(_ZN7cutlass13device_kernelINS_4gemm6kernel13GemmUniversalIN4cute5tupleIJiiiiEEENS1_10collective13CollectiveMmaINS1_37MainloopSm90TmaGmmaWarpSpecializedFP8ILi3ENS5_IJNS4_1CILi1EEENSA_ILi2EEESB_EEENS1_35KernelTmaWarpSpecializedCooperativeEEENS5_IJNSA_ILi128EEENSA_ILi256EEENSA_ILi32EEEEEENS_12float_e4m3_tENS5_IJlSB_lEEESK_SL_NS4_8TiledMMAINS4_8MMA_AtomIJNS4_4SM904GMMA31MMA_64x256x32_F32E4M3E4M3_SS_TNILNSP_7ScaleInE1ELSR_1EEEEEENS4_6LayoutINS5_IJSC_SB_SB_EEENS5_IJSB_NSA_ILi0EEESW_EEEEENS5_IJNS4_10UnderscoreESZ_SZ_EEEEENS4_23SM90_TMA_LOAD_MULTICASTENS4_14ComposedLayoutINS4_7SwizzleILi1ELi4ELi3EEENS4_18smem_ptr_flag_bitsILi8EEENSU_INS5_IJNSA_ILi8EEESI_EEENS5_IJSI_SB_EEEEEEEvNS4_8identityENS4_13SM90_TMA_LOADES1C_vS1D_EENS_8epilogue10collective6detail29Sm90TmaWarpSpecializedAdapterINS1H_15DefaultEpilogueISK_SL_SL_NS1G_6thread17LinearCombinationISK_Li1EffLNS1L_9ScaleType4KindE0ELNS_15FloatRoundStyleE2ESK_EENS1_15EpilogueDefaultEEEEEvvEEEEvNT_6ParamsE)
        /*0020*/ 	.word	0x00000100
.L_16:


//--------------------- .nv.compat                --------------------------
	.section	.nv.compat,"",@"SHT_CUDA_COMPAT_INFO"
	.align	4
        /*0000*/ 	.byte	0x02, 0x09, 0x01, 0x00, 0x02, 0x02, 0x04, 0x00, 0x02, 0x05, 0x05, 0x00, 0x03, 0x07, 0x01, 0x01
        /*0010*/ 	.byte	0x02, 0x03, 0x01, 0x00, 0x02, 0x06, 0x01, 0x00, 0x04, 0x0b, 0x08, 0x00, 0x00, 0x00, 0x00, 0x00
        /*0020*/ 	.byte	0x00, 0x00, 0x00, 0x00


//--------------------- .nv.info._ZN7cutlass13device_kernelINS_4gemm6kernel13GemmUniversalIN4cute5tupleIJiiiiEEENS1_10collective13CollectiveMmaINS1_37MainloopSm90TmaGmmaWarpSpecializedFP8ILi3ENS5_IJNS4_1CILi1EEENSA_ILi2EEESB_EEENS1_35KernelTmaWarpSpecializedCooperativeEEENS5_IJNSA_ILi128EEENSA_ILi256EEENSA_ILi32EEEEEENS_12float_e4m3_tENS5_IJlSB_lEEESK_SL_NS4_8TiledMMAINS4_8MMA_AtomIJNS4_4SM904GMMA31MMA_64x256x32_F32E4M3E4M3_SS_TNILNSP_7ScaleInE1ELSR_1EEEEEENS4_6LayoutINS5_IJSC_SB_SB_EEENS5_IJSB_NSA_ILi0EEESW_EEEEENS5_IJNS4_10UnderscoreESZ_SZ_EEEEENS4_23SM90_TMA_LOAD_MULTICASTENS4_14ComposedLayoutINS4_7SwizzleILi1ELi4ELi3EEENS4_18smem_ptr_flag_bitsILi8EEENSU_INS5_IJNSA_ILi8EEESI_EEENS5_IJSI_SB_EEEEEEEvNS4_8identityENS4_13SM90_TMA_LOADES1C_vS1D_EENS_8epilogue10collective6detail29Sm90TmaWarpSpecializedAdapterINS1H_15DefaultEpilogueISK_SL_SL_NS1G_6thread17LinearCombinationISK_Li1EffLNS1L_9ScaleType4KindE0ELNS_15FloatRoundStyleE2ESK_EENS1_15EpilogueDefaultEEEEEvvEEEEvNT_6ParamsE --------------------------
	.section	.nv.info._ZN7cutlass13device_kernelINS_4gemm6kernel13GemmUniversalIN4cute5tupleIJiiiiEEENS1_10collective13CollectiveMmaINS1_37MainloopSm90TmaGmmaWarpSpecializedFP8ILi3ENS5_IJNS4_1CILi1EEENSA_ILi2EEESB_EEENS1_35KernelTmaWarpSpecializedCooperativeEEENS5_IJNSA_ILi128EEENSA_ILi256EEENSA_ILi32EEEEEENS_12float_e4m3_tENS5_IJlSB_lEEESK_SL_NS4_8TiledMMAINS4_8MMA_AtomIJNS4_4SM904GMMA31MMA_64x256x32_F32E4M3E4M3_SS_TNILNSP_7ScaleInE1ELSR_1EEEEEENS4_6LayoutINS5_IJSC_SB_SB_EEENS5_IJSB_NSA_ILi0EEESW_EEEEENS5_IJNS4_10UnderscoreESZ_SZ_EEEEENS4_23SM90_TMA_LOAD_MULTICASTENS4_14ComposedLayoutINS4_7SwizzleILi1ELi4ELi3EEENS4_18smem_ptr_flag_bitsILi8EEENSU_INS5_IJNSA_ILi8EEESI_EEENS5_IJSI_SB_EEEEEEEvNS4_8identityENS4_13SM90_TMA_LOADES1C_vS1D_EENS_8epilogue10collective6detail29Sm90TmaWarpSpecializedAdapterINS1H_15DefaultEpilogueISK_SL_SL_NS1G_6thread17LinearCombinationISK_Li1EffLNS1L_9ScaleType4KindE0ELNS_15FloatRoundStyleE2ESK_EENS1_15EpilogueDefaultEEEEEvvEEEEvNT_6ParamsE,"",@"SHT_CUDA_INFO"
	.sectionflags	@""
	.align	4


	//----- nvinfo : EIATTR_CUDA_API_VERSION
	.align		4
        /*0000*/ 	.byte	0x04, 0x37
        /*0002*/ 	.short	(.L_18 - .L_17)
.L_17:
        /*0004*/ 	.word	0x00000082


	//----- nvinfo : EIATTR_KPARAM_INFO
	.align		4
.L_18:
        /*0008*/ 	.byte	0x04, 0x17
        /*000a*/ 	.short	(.L_20 - .L_19)
.L_19:
        /*000c*/ 	.word	0x00000000
        /*0010*/ 	.short	0x0000
        /*0012*/ 	.short	0x0070
        /*0014*/ 	.byte	0x00, 0xf0, 0x01, 0x10


	//----- nvinfo : EIATTR_SPARSE_MMA_MASK
	.align		4
.L_20:
        /*0018*/ 	.byte	0x03, 0x50
        /*001a*/ 	.short	0x0000


	//----- nvinfo : EIATTR_MAXREG_COUNT
	.align		4
        /*001c*/ 	.byte	0x03, 0x1b
        /*001e*/ 	.short	0x00a8


	//----- nvinfo : EIATTR_NUM_BARRIERS
	.align		4
        /*0020*/ 	.byte	0x02, 0x4c
        /*0022*/ 	.byte	0x01
	.zero		1


	//----- nvinfo : EIATTR_ANNOTATIONS
	.align		4
        /*0024*/ 	.byte	0x04, 0x55
        /*0026*/ 	.short	(.L_22 - .L_21)


	//   ....[0]....
.L_21:
        /*0028*/ 	.word	0x00000001
        /*002c*/ 	.byte	0x50, 0x06, 0x00, 0x00, 0x01, 0x00, 0x00, 0x00, 0x80, 0x08, 0x00, 0x00, 0x01, 0x00, 0x00, 0x00
        /* <DEDUP_REMOVED lines=195> */
        /*0c6c*/ 	.byte	0xc0, 0x00, 0x01, 0x00, 0x01, 0x00, 0x00, 0x00, 0x10, 0x01, 0x01, 0x00


	//----- nvinfo : EIATTR_MERCURY_ISA_VERSION
	.align		4
.L_22:
        /*0c78*/ 	.byte	0x03, 0x5f
        /*0c7a*/ 	.short	0x0101


	//----- nvinfo : EIATTR_INT_WARP_WIDE_INSTR_OFFSETS
	.align		4
        /*0c7c*/ 	.byte	0x04, 0x31
        /*0c7e*/ 	.short	(.L_24 - .L_23)


	//   ....[0]....
.L_23:
        /*0c80*/ 	.word	0x00000510


	//   ....[1]....
        /*0c84*/ 	.word	0x00000530


	//   ....[2]....
        /*0c88*/ 	.word	0x00000680


	//----- nvinfo : EIATTR_COOP_GROUP_MASK_REGIDS
	.align		4
.L_24:
        /*0c8c*/ 	.byte	0x04, 0x29
        /*0c8e*/ 	.short	(.L_26 - .L_25)


	//   ....[0]....
.L_25:
        /*0c90*/ 	.word	0xffffffff


	//   ....[1]....
        /*0c94*/ 	.word	0xffffffff


	//   ....[2]....
        /*0c98*/ 	.word	0xffffffff


	//   ....[3]....
        /*0c9c*/ 	.word	0xffffffff


	//   ....[4]....
        /*0ca0*/ 	.word	0xffffffff


	//   ....[5]....
        /*0ca4*/ 	.word	0xffffffff


	//----- nvinfo : EIATTR_COOP_GROUP_INSTR_OFFSETS
	.align		4
.L_26:
        /*0ca8*/ 	.byte	0x04, 0x28
        /*0caa*/ 	.short	(.L_28 - .L_27)


	//   ....[0]....
.L_27:
        /*0cac*/ 	.word	0x00000070


	//   ....[1]....
        /*0cb0*/ 	.word	0x00000080


	//   ....[2]....
        /*0cb4*/ 	.word	0x000001a0


	//   ....[3]....
        /*0cb8*/ 	.word	0x000003a0


	//   ....[4]....
        /*0cbc*/ 	.word	0x00000790


	//   ....[5]....
        /*0cc0*/ 	.word	0x00001510


	//----- nvinfo : EIATTR_REG_RECONFIG
	.align		4
.L_28:
        /*0cc4*/ 	.byte	0x01, 0x54
	.zero		2


	//----- nvinfo : EIATTR_MBARRIER_INSTR_OFFSETS
	.align		4
        /*0cc8*/ 	.byte	0x04, 0x39
        /*0cca*/ 	.short	(.L_30 - .L_29)


	//   ....[0]....
.L_29:
        /*0ccc*/ 	.word	0x00000320
        /*0cd0*/ 	.word	0x000000ff
        /*0cd4*/ 	.word	0x00000000
        /*0cd8*/ 	.short	0x0100
        /*0cda*/ 	.byte	0x09
	.zero		1


	//   ....[1]....
        /*0cdc*/ 	.word	0x00000330
        /*0ce0*/ 	.word	0x000000ff
        /*0ce4*/ 	.word	0x00000018
        /*0ce8*/ 	.short	0x0100
        /*0cea*/ 	.byte	0x09
	.zero		1


	//   ....[2]....
        /*0cec*/ 	.word	0x00000340
        /*0cf0*/ 	.word	0x000000ff
        /*0cf4*/ 	.word	0x00000008
        /*0cf8*/ 	.short	0x0100
        /*0cfa*/ 	.byte	0x09
	.zero		1


	//   ....[3]....
        /*0cfc*/ 	.word	0x00000350
        /*0d00*/ 	.word	0x000000ff
        /*0d04*/ 	.word	0x00000020
        /*0d08*/ 	.short	0x0100
        /*0d0a*/ 	.byte	0x09
	.zero		1


	//   ....[4]....
        /*0d0c*/ 	.word	0x00000360
        /*0d10*/ 	.word	0x000000ff
        /*0d14*/ 	.word	0x00000010
        /*0d18*/ 	.short	0x0100
        /*0d1a*/ 	.byte	0x09
	.zero		1


	//   ....[5]....
        /*0d1c*/ 	.word	0x00000370
        /*0d20*/ 	.word	0x000000ff
        /*0d24*/ 	.word	0x00000028
        /*0d28*/ 	.short	0x0100
        /*0d2a*/ 	.byte	0x09
	.zero		1


	//   ....[6]....
        /*0d2c*/ 	.word	0x00000710
        /*0d30*/ 	.word	0x000000ff
        /*0d34*/ 	.word	0x00000040
        /*0d38*/ 	.short	0x0100
        /*0d3a*/ 	.byte	0x06
	.zero		1


	//   ....[7]....
        /*0d3c*/ 	.word	0x00000740
        /*0d40*/ 	.word	0x000000ff
        /*0d44*/ 	.word	0x00000048
        /*0d48*/ 	.short	0x0100
        /*0d4a*/ 	.byte	0x06
	.zero		1


	//   ....[8]....
        /*0d4c*/ 	.word	0x00001d20
        /*0d50*/ 	.word	0x000000ff
        /*0d54*/ 	.word	0x00000000
        /*0d58*/ 	.short	0x010a
        /*0d5a*/ 	.byte	0x06
	.zero		1


	//   ....[9]....
        /*0d5c*/ 	.word	0x00001d60
        /*0d60*/ 	.word	0x000000ff
        /*0d64*/ 	.word	0x00000000
        /*0d68*/ 	.short	0x010a
        /*0d6a*/ 	.byte	0x06
	.zero		1


	//   ....[10]....
        /*0d6c*/ 	.word	0x00002f20
        /*0d70*/ 	.word	0x000000ff
        /*0d74*/ 	.word	0x00000000
        /*0d78*/ 	.short	0x010a
        /*0d7a*/ 	.byte	0x09
	.zero		1


	//   ....[11]....
        /*0d7c*/ 	.word	0x00002f60
        /*0d80*/ 	.word	0x000000ff
        /*0d84*/ 	.word	0x00000000
        /*0d88*/ 	.short	0x010a
        /*0d8a*/ 	.byte	0x09
	.zero		1


	//   ....[12]....
        /*0d8c*/ 	.word	0x00003f70
        /*0d90*/ 	.word	0x000000e5
        /*0d94*/ 	.word	0x00000000
        /*0d98*/ 	.short	0x0101
        /*0d9a*/ 	.byte	0x3f
	.zero		1


	//   ....[13]....
        /*0d9c*/ 	.word	0x00005160
        /*0da0*/ 	.word	0x00000018
        /*0da4*/ 	.word	0x00000000
        /*0da8*/ 	.short	0x0101
        /*0daa*/ 	.byte	0x3f
	.zero		1


	//   ....[14]....
        /*0dac*/ 	.word	0x0000f390
        /*0db0*/ 	.word	0x0000000d
        /*0db4*/ 	.word	0x00000018
        /*0db8*/ 	.short	0x010a
        /*0dba*/ 	.byte	0x3f
	.zero		1


	//   ....[15]....
        /*0dbc*/ 	.word	0x0000f760
        /*0dc0*/ 	.word	0x00000005
        /*0dc4*/ 	.word	0x00000048
        /*0dc8*/ 	.short	0x0101
        /*0dca*/ 	.byte	0x3f
	.zero		1


	//   ....[16]....
        /*0dcc*/ 	.word	0x0000fef0
        /*0dd0*/ 	.word	0x00000007
        /*0dd4*/ 	.word	0x00000000
        /*0dd8*/ 	.short	0x010a
        /*0dda*/ 	.byte	0x3f
	.zero		1


	//   ....[17]....
        /*0ddc*/ 	.word	0x0000ff70
        /*0de0*/ 	.word	0x00000006
        /*0de4*/ 	.word	0x00000000
        /*0de8*/ 	.short	0x010a
        /*0dea*/ 	.byte	0x3f
	.zero		1


	//   ....[18]....
        /*0dec*/ 	.word	0x00010000
        /*0df0*/ 	.word	0x00000003
        /*0df4*/ 	.word	0x00000000
        /*0df8*/ 	.short	0x010a
        /*0dfa*/ 	.byte	0x3f
	.zero		1


	//   ....[19]....
        /*0dfc*/ 	.word	0x00010070
        /*0e00*/ 	.word	0x00000003
        /*0e04*/ 	.word	0x00000000
        /*0e08*/ 	.short	0x010a
        /*0e0a*/ 	.byte	0x3f
	.zero		1


	//   ....[20]....
        /*0e0c*/ 	.word	0x000100e0
        /*0e10*/ 	.word	0x00000000
        /*0e14*/ 	.word	0x00000000
        /*0e18*/ 	.short	0x010a
        /*0e1a*/ 	.byte	0x3f
	.zero		1


	//   ....[21]....
        /*0e1c*/ 	.word	0x000101c0
        /*0e20*/ 	.word	0x0000000d
        /*0e24*/ 	.word	0x00000018
        /*0e28*/ 	.short	0x010a
        /*0e2a*/ 	.byte	0x3f
	.zero		1


	//   ....[22]....
        /*0e2c*/ 	.word	0x00010290
        /*0e30*/ 	.word	0x00000007
        /*0e34*/ 	.word	0x00000000
        /*0e38*/ 	.short	0x010a
        /*0e3a*/ 	.byte	0x3f
	.zero		1


	//   ....[23]....
        /*0e3c*/ 	.word	0x000102e0
        /*0e40*/ 	.word	0x00000006
        /*0e44*/ 	.word	0x00000000
        /*0e48*/ 	.short	0x010a
        /*0e4a*/ 	.byte	0x3f
	.zero		1


	//----- nvinfo : EIATTR_NUM_MBARRIERS
	.align		4
.L_30:
        /*0e4c*/ 	.byte	0x03, 0x38
        /*0e4e*/ 	.short	0x0008


	//----- nvinfo : EIATTR_EXIT_INSTR_OFFSETS
	.align		4
        /*0e50*/ 	.byte	0x04, 0x1c
        /*0e52*/ 	.short	(.L_32 - .L_31)


	//   ....[0]....
.L_31:
        /*0e54*/ 	.word	0x00000920


	//   ....[1]....
        /*0e58*/ 	.word	0x000011b0


	//   ....[2]....
        /*0e5c*/ 	.word	0x0000ea80


	//   ....[3]....
        /*0e60*/ 	.word	0x0000f010


	//   ....[4]....
        /*0e64*/ 	.word	0x00010050


	//----- nvinfo : EIATTR_MAX_THREADS
	.align		4
.L_32:
        /*0e68*/ 	.byte	0x04, 0x05
        /*0e6a*/ 	.short	(.L_34 - .L_33)
.L_33:
        /*0e6c*/ 	.word	0x00000180
        /*0e70*/ 	.word	0x00000001
        /*0e74*/ 	.word	0x00000001


	//----- nvinfo : EIATTR_CRS_STACK_SIZE
	.align		4
.L_34:
        /*0e78*/ 	.byte	0x04, 0x1e
        /*0e7a*/ 	.short	(.L_36 - .L_35)
.L_35:
        /*0e7c*/ 	.word	0x00000000


	//----- nvinfo : EIATTR_CBANK_PARAM_SIZE
	.align		4
.L_36:
        /*0e80*/ 	.byte	0x03, 0x19
        /*0e82*/ 	.short	0x0470


	//----- nvinfo : EIATTR_PARAM_CBANK
	.align		4
        /*0e84*/ 	.byte	0x04, 0x0a
        /*0e86*/ 	.short	(.L_38 - .L_37)
	.align		4
.L_37:
        /*0e88*/ 	.word	index@(.nv.constant0._ZN7cutlass13device_kernelINS_4gemm6kernel13GemmUniversalIN4cute5tupleIJiiiiEEENS1_10collective13CollectiveMmaINS1_37MainloopSm90TmaGmmaWarpSpecializedFP8ILi3ENS5_IJNS4_1CILi1EEENSA_ILi2EEESB_EEENS1_35KernelTmaWarpSpecializedCooperativeEEENS5_IJNSA_ILi128EEENSA_ILi256EEENSA_ILi32EEEEEENS_12float_e4m3_tENS5_IJlSB_lEEESK_SL_NS4_8TiledMMAINS4_8MMA_AtomIJNS4_4SM904GMMA31MMA_64x256x32_F32E4M3E4M3_SS_TNILNSP_7ScaleInE1ELSR_1EEEEEENS4_6LayoutINS5_IJSC_SB_SB_EEENS5_IJSB_NSA_ILi0EEESW_EEEEENS5_IJNS4_10UnderscoreESZ_SZ_EEEEENS4_23SM90_TMA_LOAD_MULTICASTENS4_14ComposedLayoutINS4_7SwizzleILi1ELi4ELi3EEENS4_18smem_ptr_flag_bitsILi8EEENSU_INS5_IJNSA_ILi8EEESI_EEENS5_IJSI_SB_EEEEEEEvNS4_8identityENS4_13SM90_TMA_LOADES1C_vS1D_EENS_8epilogue10collective6detail29Sm90TmaWarpSpecializedAdapterINS1H_15DefaultEpilogueISK_SL_SL_NS1G_6thread17LinearCombinationISK_Li1EffLNS1L_9ScaleType4KindE0ELNS_15FloatRoundStyleE2ESK_EENS1_15EpilogueDefaultEEEEEvvEEEEvNT_6ParamsE)
        /*0e8c*/ 	.short	0x0210
        /*0e8e*/ 	.short	0x0470


	//----- nvinfo : EIATTR_SW_WAR
	.align		4
.L_38:
        /*0e90*/ 	.byte	0x04, 0x36
        /*0e92*/ 	.short	(.L_40 - .L_39)
.L_39:
        /*0e94*/ 	.word	0x00000008
.L_40:


//--------------------- .nv.callgraph             --------------------------
	.section	.nv.callgraph,"",@"SHT_CUDA_CALLGRAPH"
	.align	4
	.sectionentsize	8
	.align		4
        /*0000*/ 	.word	0x00000000
	.align		4
        /*0004*/ 	.word	0xffffffff
	.align		4
        /*0008*/ 	.word	0x00000000
	.align		4
        /*000c*/ 	.word	0xfffffffe
	.align		4
        /*0010*/ 	.word	0x00000000
	.align		4
        /*0014*/ 	.word	0xfffffffd
	.align		4
        /*0018*/ 	.word	0x00000000
	.align		4
        /*001c*/ 	.word	0xfffffffc


//--------------------- .nv.constant4             --------------------------
	.section	.nv.constant4,"a",@progbits
	.align	8
	.align		8
.nv.constant4:
        /*0000*/ 	.dword	_ZN39_INTERNAL_46916f6c_4_k_cu_1264ce36_43844cuda3std3__45__cpo5beginE
	.align		8
        /*0008*/ 	.dword	_ZN39_INTERNAL_46916f6c_4_k_cu_1264ce36_43844cuda3std3__45__cpo3endE
	.align		8
        /*0010*/ 	.dword	_ZN39_INTERNAL_46916f6c_4_k_cu_1264ce36_43844cuda3std3__45__cpo6cbeginE
	.align		8
        /*0018*/ 	.dword	_ZN39_INTERNAL_46916f6c_4_k_cu_1264ce36_43844cuda3std3__45__cpo4cendE
	.align		8
        /*0020*/ 	.dword	_ZN39_INTERNAL_46916f6c_4_k_cu_1264ce36_43844cuda3std3__441_GLOBAL__N__46916f6c_4_k_cu_1264ce36_43846ignoreE
	.align		8
        /*0028*/ 	.dword	_ZN39_INTERNAL_46916f6c_4_k_cu_1264ce36_43844cuda3std3__419piecewise_constructE
	.align		8
        /*0030*/ 	.dword	_ZN39_INTERNAL_46916f6c_4_k_cu_1264ce36_43844cuda3std3__48in_placeE
	.align		8
        /*0038*/ 	.dword	_ZN39_INTERNAL_46916f6c_4_k_cu_1264ce36_43844cuda3std6ranges3__45__cpo4swapE
	.align		8
        /*0040*/ 	.dword	_ZN39_INTERNAL_46916f6c_4_k_cu_1264ce36_43844cuda3std6ranges3__45__cpo9iter_moveE
	.align		8
        /*0048*/ 	.dword	_ZN39_INTERNAL_46916f6c_4_k_cu_1264ce36_43844cute7productE
	.align		8
        /*0050*/ 	.dword	_ZN39_INTERNAL_46916f6c_4_k_cu_1264ce36_43844cute1_E


//--------------------- .text._ZN7cutlass13device_kernelINS_4gemm6kernel13GemmUniversalIN4cute5tupleIJiiiiEEENS1_10collective13CollectiveMmaINS1_37MainloopSm90TmaGmmaWarpSpecializedFP8ILi3ENS5_IJNS4_1CILi1EEENSA_ILi2EEESB_EEENS1_35KernelTmaWarpSpecializedCooperativeEEENS5_IJNSA_ILi128EEENSA_ILi256EEENSA_ILi32EEEEEENS_12float_e4m3_tENS5_IJlSB_lEEESK_SL_NS4_8TiledMMAINS4_8MMA_AtomIJNS4_4SM904GMMA31MMA_64x256x32_F32E4M3E4M3_SS_TNILNSP_7ScaleInE1ELSR_1EEEEEENS4_6LayoutINS5_IJSC_SB_SB_EEENS5_IJSB_NSA_ILi0EEESW_EEEEENS5_IJNS4_10UnderscoreESZ_SZ_EEEEENS4_23SM90_TMA_LOAD_MULTICASTENS4_14ComposedLayoutINS4_7SwizzleILi1ELi4ELi3EEENS4_18smem_ptr_flag_bitsILi8EEENSU_INS5_IJNSA_ILi8EEESI_EEENS5_IJSI_SB_EEEEEEEvNS4_8identityENS4_13SM90_TMA_LOADES1C_vS1D_EENS_8epilogue10collective6detail29Sm90TmaWarpSpecializedAdapterINS1H_15DefaultEpilogueISK_SL_SL_NS1G_6thread17LinearCombinationISK_Li1EffLNS1L_9ScaleType4KindE0ELNS_15FloatRoundStyleE2ESK_EENS1_15EpilogueDefaultEEEEEvvEEEEvNT_6ParamsE --------------------------
	.section	.text._ZN7cutlass13device_kernelINS_4gemm6kernel13GemmUniversalIN4cute5tupleIJiiiiEEENS1_10collective13CollectiveMmaINS1_37MainloopSm90TmaGmmaWarpSpecializedFP8ILi3ENS5_IJNS4_1CILi1EEENSA_ILi2EEESB_EEENS1_35KernelTmaWarpSpecializedCooperativeEEENS5_IJNSA_ILi128EEENSA_ILi256EEENSA_ILi32EEEEEENS_12float_e4m3_tENS5_IJlSB_lEEESK_SL_NS4_8TiledMMAINS4_8MMA_AtomIJNS4_4SM904GMMA31MMA_64x256x32_F32E4M3E4M3_SS_TNILNSP_7ScaleInE1ELSR_1EEEEEENS4_6LayoutINS5_IJSC_SB_SB_EEENS5_IJSB_NSA_ILi0EEESW_EEEEENS5_IJNS4_10UnderscoreESZ_SZ_EEEEENS4_23SM90_TMA_LOAD_MULTICASTENS4_14ComposedLayoutINS4_7SwizzleILi1ELi4ELi3EEENS4_18smem_ptr_flag_bitsILi8EEENSU_INS5_IJNSA_ILi8EEESI_EEENS5_IJSI_SB_EEEEEEEvNS4_8identityENS4_13SM90_TMA_LOADES1C_vS1D_EENS_8epilogue10collective6detail29Sm90TmaWarpSpecializedAdapterINS1H_15DefaultEpilogueISK_SL_SL_NS1G_6thread17LinearCombinationISK_Li1EffLNS1L_9ScaleType4KindE0ELNS_15FloatRoundStyleE2ESK_EENS1_15EpilogueDefaultEEEEEvvEEEEvNT_6ParamsE,"ax",@progbits
	.align	128
.text._ZN7cutlass13device_kernelINS_4gemm6kernel13GemmUniversalIN4cute5tupleIJiiiiEEENS1_10collective13CollectiveMmaINS1_37MainloopSm90TmaGmmaWarpSpecializedFP8ILi3ENS5_IJNS4_1CILi1EEENSA_ILi2EEESB_EEENS1_35KernelTmaWarpSpecializedCooperativeEEENS5_IJNSA_ILi128EEENSA_ILi256EEENSA_ILi32EEEEEENS_12float_e4m3_tENS5_IJlSB_lEEESK_SL_NS4_8TiledMMAINS4_8MMA_AtomIJNS4_4SM904GMMA31MMA_64x256x32_F32E4M3E4M3_SS_TNILNSP_7ScaleInE1ELSR_1EEEEEENS4_6LayoutINS5_IJSC_SB_SB_EEENS5_IJSB_NSA_ILi0EEESW_EEEEENS5_IJNS4_10UnderscoreESZ_SZ_EEEEENS4_23SM90_TMA_LOAD_MULTICASTENS4_14ComposedLayoutINS4_7SwizzleILi1ELi4ELi3EEENS4_18smem_ptr_flag_bitsILi8EEENSU_INS5_IJNSA_ILi8EEESI_EEENS5_IJSI_SB_EEEEEEEvNS4_8identityENS4_13SM90_TMA_LOADES1C_vS1D_EENS_8epilogue10collective6detail29Sm90TmaWarpSpecializedAdapterINS1H_15DefaultEpilogueISK_SL_SL_NS1G_6thread17LinearCombinationISK_Li1EffLNS1L_9ScaleType4KindE0ELNS_15FloatRoundStyleE2ESK_EENS1_15EpilogueDefaultEEEEEvvEEEEvNT_6ParamsE:
        .type           _ZN7cutlass13device_kernelINS_4gemm6kernel13GemmUniversalIN4cute5tupleIJiiiiEEENS1_10collective13CollectiveMmaINS1_37MainloopSm90TmaGmmaWarpSpecializedFP8ILi3ENS5_IJNS4_1CILi1EEENSA_ILi2EEESB_EEENS1_35KernelTmaWarpSpecializedCooperativeEEENS5_IJNSA_ILi128EEENSA_ILi256EEENSA_ILi32EEEEEENS_12float_e4m3_tENS5_IJlSB_lEEESK_SL_NS4_8TiledMMAINS4_8MMA_AtomIJNS4_4SM904GMMA31MMA_64x256x32_F32E4M3E4M3_SS_TNILNSP_7ScaleInE1ELSR_1EEEEEENS4_6LayoutINS5_IJSC_SB_SB_EEENS5_IJSB_NSA_ILi0EEESW_EEEEENS5_IJNS4_10UnderscoreESZ_SZ_EEEEENS4_23SM90_TMA_LOAD_MULTICASTENS4_14ComposedLayoutINS4_7SwizzleILi1ELi4ELi3EEENS4_18smem_ptr_flag_bitsILi8EEENSU_INS5_IJNSA_ILi8EEESI_EEENS5_IJSI_SB_EEEEEEEvNS4_8identityENS4_13SM90_TMA_LOADES1C_vS1D_EENS_8epilogue10collective6detail29Sm90TmaWarpSpecializedAdapterINS1H_15DefaultEpilogueISK_SL_SL_NS1G_6thread17LinearCombinationISK_Li1EffLNS1L_9ScaleType4KindE0ELNS_15FloatRoundStyleE2ESK_EENS1_15EpilogueDefaultEEEEEvvEEEEvNT_6ParamsE,@function
        .size           _ZN7cutlass13device_kernelINS_4gemm6kernel13GemmUniversalIN4cute5tupleIJiiiiEEENS1_10collective13CollectiveMmaINS1_37MainloopSm90TmaGmmaWarpSpecializedFP8ILi3ENS5_IJNS4_1CILi1EEENSA_ILi2EEESB_EEENS1_35KernelTmaWarpSpecializedCooperativeEEENS5_IJNSA_ILi128EEENSA_ILi256EEENSA_ILi32EEEEEENS_12float_e4m3_tENS5_IJlSB_lEEESK_SL_NS4_8TiledMMAINS4_8MMA_AtomIJNS4_4SM904GMMA31MMA_64x256x32_F32E4M3E4M3_SS_TNILNSP_7ScaleInE1ELSR_1EEEEEENS4_6LayoutINS5_IJSC_SB_SB_EEENS5_IJSB_NSA_ILi0EEESW_EEEEENS5_IJNS4_10UnderscoreESZ_SZ_EEEEENS4_23SM90_TMA_LOAD_MULTICASTENS4_14ComposedLayoutINS4_7SwizzleILi1ELi4ELi3EEENS4_18smem_ptr_flag_bitsILi8EEENSU_INS5_IJNSA_ILi8EEESI_EEENS5_IJSI_SB_EEEEEEEvNS4_8identityENS4_13SM90_TMA_LOADES1C_vS1D_EENS_8epilogue10collective6detail29Sm90TmaWarpSpecializedAdapterINS1H_15DefaultEpilogueISK_SL_SL_NS1G_6thread17LinearCombinationISK_Li1EffLNS1L_9ScaleType4KindE0ELNS_15FloatRoundStyleE2ESK_EENS1_15EpilogueDefaultEEEEEvvEEEEvNT_6ParamsE,(.L_x_332 - _ZN7cutlass13device_kernelINS_4gemm6kernel13GemmUniversalIN4cute5tupleIJiiiiEEENS1_10collective13CollectiveMmaINS1_37MainloopSm90TmaGmmaWarpSpecializedFP8ILi3ENS5_IJNS4_1CILi1EEENSA_ILi2EEESB_EEENS1_35KernelTmaWarpSpecializedCooperativeEEENS5_IJNSA_ILi128EEENSA_ILi256EEENSA_ILi32EEEEEENS_12float_e4m3_tENS5_IJlSB_lEEESK_SL_NS4_8TiledMMAINS4_8MMA_AtomIJNS4_4SM904GMMA31MMA_64x256x32_F32E4M3E4M3_SS_TNILNSP_7ScaleInE1ELSR_1EEEEEENS4_6LayoutINS5_IJSC_SB_SB_EEENS5_IJSB_NSA_ILi0EEESW_EEEEENS5_IJNS4_10UnderscoreESZ_SZ_EEEEENS4_23SM90_TMA_LOAD_MULTICASTENS4_14ComposedLayoutINS4_7SwizzleILi1ELi4ELi3EEENS4_18smem_ptr_flag_bitsILi8EEENSU_INS5_IJNSA_ILi8EEESI_EEENS5_IJSI_SB_EEEEEEEvNS4_8identityENS4_13SM90_TMA_LOADES1C_vS1D_EENS_8epilogue10collective6detail29Sm90TmaWarpSpecializedAdapterINS1H_15DefaultEpilogueISK_SL_SL_NS1G_6thread17LinearCombinationISK_Li1EffLNS1L_9ScaleType4KindE0ELNS_15FloatRoundStyleE2ESK_EENS1_15EpilogueDefaultEEEEEvvEEEEvNT_6ParamsE)
        .other          _ZN7cutlass13device_kernelINS_4gemm6kernel13GemmUniversalIN4cute5tupleIJiiiiEEENS1_10collective13CollectiveMmaINS1_37MainloopSm90TmaGmmaWarpSpecializedFP8ILi3ENS5_IJNS4_1CILi1EEENSA_ILi2EEESB_EEENS1_35KernelTmaWarpSpecializedCooperativeEEENS5_IJNSA_ILi128EEENSA_ILi256EEENSA_ILi32EEEEEENS_12float_e4m3_tENS5_IJlSB_lEEESK_SL_NS4_8TiledMMAINS4_8MMA_AtomIJNS4_4SM904GMMA31MMA_64x256x32_F32E4M3E4M3_SS_TNILNSP_7ScaleInE1ELSR_1EEEEEENS4_6LayoutINS5_IJSC_SB_SB_EEENS5_IJSB_NSA_ILi0EEESW_EEEEENS5_IJNS4_10UnderscoreESZ_SZ_EEEEENS4_23SM90_TMA_LOAD_MULTICASTENS4_14ComposedLayoutINS4_7SwizzleILi1ELi4ELi3EEENS4_18smem_ptr_flag_bitsILi8EEENSU_INS5_IJNSA_ILi8EEESI_EEENS5_IJSI_SB_EEEEEEEvNS4_8identityENS4_13SM90_TMA_LOADES1C_vS1D_EENS_8epilogue10collective6detail29Sm90TmaWarpSpecializedAdapterINS1H_15DefaultEpilogueISK_SL_SL_NS1G_6thread17LinearCombinationISK_Li1EffLNS1L_9ScaleType4KindE0ELNS_15FloatRoundStyleE2ESK_EENS1_15EpilogueDefaultEEEEEvvEEEEvNT_6ParamsE,@"STO_CUDA_ENTRY STV_DEFAULT"
_ZN7cutlass13device_kernelINS_4gemm6kernel13GemmUniversalIN4cute5tupleIJiiiiEEENS1_10collective13CollectiveMmaINS1_37MainloopSm90TmaGmmaWarpSpecializedFP8ILi3ENS5_IJNS4_1CILi1EEENSA_ILi2EEESB_EEENS1_35KernelTmaWarpSpecializedCooperativeEEENS5_IJNSA_ILi128EEENSA_ILi256EEENSA_ILi32EEEEEENS_12float_e4m3_tENS5_IJlSB_lEEESK_SL_NS4_8TiledMMAINS4_8MMA_AtomIJNS4_4SM904GMMA31MMA_64x256x32_F32E4M3E4M3_SS_TNILNSP_7ScaleInE1ELSR_1EEEEEENS4_6LayoutINS5_IJSC_SB_SB_EEENS5_IJSB_NSA_ILi0EEESW_EEEEENS5_IJNS4_10UnderscoreESZ_SZ_EEEEENS4_23SM90_TMA_LOAD_MULTICASTENS4_14ComposedLayoutINS4_7SwizzleILi1ELi4ELi3EEENS4_18smem_ptr_flag_bitsILi8EEENSU_INS5_IJNSA_ILi8EEESI_EEENS5_IJSI_SB_EEEEEEEvNS4_8identityENS4_13SM90_TMA_LOADES1C_vS1D_EENS_8epilogue10collective6detail29Sm90TmaWarpSpecializedAdapterINS1H_15DefaultEpilogueISK_SL_SL_NS1G_6thread17LinearCombinationISK_Li1EffLNS1L_9ScaleType4KindE0ELNS_15FloatRoundStyleE2ESK_EENS1_15EpilogueDefaultEEEEEvvEEEEvNT_6ParamsE:
[----:B------:R-:W0:Y:S02]  /*0000*/  LDC R1, c[0x0][0x28] ;  /* 0x00000a00ff017b82 */ /* 0x000e240000000800 */
[----:B0-----:R-:W-:Y:S01]  /*0010*/  VIADD R1, R1, 0xffffff00 ;  /* 0xffffff0001017836 */ /* 0x001fe20000000000 */
[----:B------:R-:W0:Y:S01]  /*0020*/  S2R R5, SR_TID.X ;  /* 0x0000000000057919 */ /* 0x000e220000002100 */
[----:B------:R-:W-:Y:S01]  /*0030*/  ELECT P0, URZ, PT ;  /* 0x00000000003f782f */ /* 0x000fe20003800000 */
[----:B------:R-:W-:Y:S01]  /*0040*/  BSSY B0, `(.L_x_0) ;  /* 0x0000015000007945 */ /* 0x000fe20003800000 */
[--C-:B0-----:R-:W-:Y:S02]  /*0050*/  SHF.R.U32.HI R0, RZ, 0x5, R5.reuse ;  /* 0x00000005ff007819 */ /* 0x101fe40000011605 */
[----:B------:R-:W-:-:S03]  /*0060*/  SHF.R.U32.HI R2, RZ, 0x7, R5 ;  /* 0x00000007ff027819 */ /* 0x000fc60000011605 */
[----:B------:R-:W0:Y:S04]  /*0070*/  SHFL.IDX PT, R3, R0, RZ, 0x1f ;  /* 0x00001fff00037589 */ /* 0x000e2800000e0000 */
[----:B------:R-:W1:Y:S01]  /*0080*/  SHFL.IDX PT, R2, R2, RZ, 0x1f ;  /* 0x00001fff02027589 */ /* 0x000e6200000e0000 */
[----:B0-----:R-:W-:Y:S02]  /*0090*/  R2UR UR4, R3 ;  /* 0x00000000030472ca */ /* 0x001fe400000e0000 */
[----:B-1----:R-:W-:-:S11]  /*00a0*/  R2UR UR6, R2 ;  /* 0x00000000020672ca */ /* 0x002fd600000e0000 */
[----:B------:R-:W-:Y:S02]  /*00b0*/  USHF.R.S32.HI UR5, URZ, 0x1f, UR4 ;  /* 0x0000001f3f057899 */ /* 0x000fe40008011404 */
[----:B------:R-:W-:Y:S02]  /*00c0*/  ISETP.NE.OR P0, PT, RZ, UR4, !P0 ;  /* 0x00000004ff007c0c */ /* 0x000fe4000c705670 */
[----:B------:R-:W-:-:S04]  /*00d0*/  ULEA.HI UR5, UR5, UR4, URZ, 0x2 ;  /* 0x0000000405057291 */ /* 0x000fc8000f8f103f */
[----:B------:R-:W-:-:S04]  /*00e0*/  ULOP3.LUT UR5, UR5, 0xfffffffc, URZ, 0xc0, !UPT ;  /* 0xfffffffc05057892 */ /* 0x000fc8000f8ec03f */
[----:B------:R-:W-:-:S03]  /*00f0*/  UIADD3 UR8, UR4, -UR5, URZ ;  /* 0x8000000504087290 */ /* 0x000fc6000fffe03f */
[----:B------:R-:W-:Y:S09]  /*0100*/  @P0 BRA `(.L_x_1) ;  /* 0x0000000000200947 */ /* 0x000ff20003800000 */
[----:B------:R-:W-:Y:S02]  /*0110*/  ULDC.64 UR4, c[0x0][0x198] ;  /* 0x0000660000047ab9 */ /* 0x000fe40000000a00 */
[----:B------:R-:W-:Y:S02]  /*0120*/  UIADD3 UR10, UP0, UR4, 0xf0, URZ ;  /* 0x000000f0040a7890 */ /* 0x000fe4000ff1e03f */
[----:B------:R-:W-:Y:S02]  /*0130*/  UIADD3 UR4, UP1, UR4, 0x1f0, URZ ;  /* 0x000001f004047890 */ /* 0x000fe4000ff3e03f */
[----:B------:R-:W-:Y:S02]  /*0140*/  UIADD3.X UR11, URZ, UR5, URZ, UP0, !UPT ;  /* 0x000000053f0b7290 */ /* 0x000fe400087fe43f */
[----:B------:R-:W-:-:S07]  /*0150*/  UIADD3.X UR5, URZ, UR5, URZ, UP1, !UPT ;  /* 0x000000053f057290 */ /* 0x000fce0008ffe43f */
[----:B------:R0:W-:Y:S02]  /*0160*/  UTMACCTL.PF [UR10] ;  /* 0x000000000a0079b9 */ /* 0x0001e40008040000 */
[----:B------:R0:W-:Y:S02]  /*0170*/  UTMACCTL.PF [UR4] ;  /* 0x00000000040079b9 */ /* 0x0001e40008040000 */
[----:B0-----:R-:W-:Y:S01]  /*0180*/  NOP ;  /* 0x0000000000007918 */ /* 0x001fe20000000000 */
.L_x_1:
[----:B------:R-:W-:Y:S05]  /*0190*/  BSYNC B0 ;  /* 0x0000000000007941 */ /* 0x000fea0003800000 */
.L_x_0:
[----:B------:R-:W0:Y:S01]  /*01a0*/  SHFL.IDX PT, R3, R0, RZ, 0x1f ;  /* 0x00001fff00037589 */ /* 0x000e2200000e0000 */
[----:B------:R-:W-:Y:S01]  /*01b0*/  UISETP.NE.AND UP0, UPT, UR8, 0x3, UPT ;  /* 0x000000030800788c */ /* 0x000fe2000bf05270 */
[----:B------:R-:W-:Y:S01]  /*01c0*/  ISETP.NE.AND P2, PT, RZ, UR6, PT ;  /* 0x00000006ff007c0c */ /* 0x000fe2000bf45270 */
[----:B------:R-:W-:Y:S02]  /*01d0*/  UIADD3 UR10, UR6, -0x1, URZ ;  /* 0xffffffff060a7890 */ /* 0x000fe4000fffe03f */
[----:B------:R-:W-:Y:S02]  /*01e0*/  UISETP.EQ.OR UP0, UPT, UR8, URZ, !UP0 ;  /* 0x0000003f0800728c */ /* 0x000fe4000c702670 */
[----:B------:R-:W-:Y:S02]  /*01f0*/  UISETP.GE.U32.AND UP1, UPT, UR10, 0x2, UPT ;  /* 0x000000020a00788c */ /* 0x000fe4000bf26070 */
[----:B------:R-:W-:-:S04]  /*0200*/  UISETP.EQ.AND UP0, UPT, UR6, URZ, UP0 ;  /* 0x0000003f0600728c */ /* 0x000fc80008702270 */
[----:B------:R-:W-:-:S04]  /*0210*/  USEL UR13, URZ, 0x1, !UP0 ;  /* 0x000000013f0d7887 */ /* 0x000fc8000c000000 */
[----:B------:R-:W-:Y:S01]  /*0220*/  USEL UR13, UR13, 0x2, UP1 ;  /* 0x000000020d0d7887 */ /* 0x000fe20008800000 */
[----:B0-----:R-:W-:-:S13]  /*0230*/  ISETP.NE.AND P0, PT, R3, RZ, PT ;  /* 0x000000ff0300720c */ /* 0x001fda0003f05270 */
[----:B------:R-:W-:Y:S05]  /*0240*/  @P0 BRA `(.L_x_2) ;  /* 0x0000000000500947 */ /* 0x000fea0003800000 */
[----:B------:R-:W0:Y:S01]  /*0250*/  S2UR UR9, SR_CgaCtaId ;  /* 0x00000000000979c3 */ /* 0x000e220000008800 */
[----:B------:R-:W-:Y:S01]  /*0260*/  UMOV UR4, 0x400 ;  /* 0x0000040000047882 */ /* 0x000fe20000000000 */
[----:B------:R-:W-:Y:S01]  /*0270*/  UMOV UR5, 0x1 ;  /* 0x0000000100057882 */ /* 0x000fe20000000000 */
[----:B------:R-:W-:Y:S01]  /*0280*/  UMOV UR6, 0x4 ;  /* 0x0000000400067882 */ /* 0x000fe20000000000 */
[----:B------:R-:W-:Y:S01]  /*0290*/  ELECT P0, URZ, PT ;  /* 0x00000000003f782f */ /* 0x000fe20003800000 */
[----:B------:R-:W-:-:S04]  /*02a0*/  UIADD3 UR6, -UR6, 0x100000, URZ ;  /* 0x0010000006067890 */ /* 0x000fc8000fffe13f */
[----:B------:R-:W-:Y:S02]  /*02b0*/  USHF.L.U32 UR7, UR6, 0xb, URZ ;  /* 0x0000000b06077899 */ /* 0x000fe4000800063f */
[----:B------:R-:W-:Y:S02]  /*02c0*/  USHF.L.U32 UR6, UR6, 0x1, URZ ;  /* 0x0000000106067899 */ /* 0x000fe4000800063f */
[----:B0-----:R-:W-:Y:S02]  /*02d0*/  ULEA UR9, UR9, UR4, 0x18 ;  /* 0x0000000409097291 */ /* 0x001fe4000f8ec03f */
[----:B------:R-:W-:-:S04]  /*02e0*/  UIADD3 UR4, -UR5, 0x100000, URZ ;  /* 0x0010000005047890 */ /* 0x000fc8000fffe13f */
[----:B------:R-:W-:Y:S02]  /*02f0*/  USHF.L.U32 UR5, UR4, 0xb, URZ ;  /* 0x0000000b04057899 */ /* 0x000fe4000800063f */
[----:B------:R-:W-:Y:S01]  /*0300*/  USHF.L.U32 UR4, UR4, 0x1, URZ ;  /* 0x0000000104047899 */ /* 0x000fe2000800063f */
[----:B------:R-:W0:Y:S11]  /*0310*/  FENCE.VIEW.ASYNC.S ;  /* 0x00000000000073c6 */ /* 0x000e360000000000 */
[----:B0-----:R0:W1:Y:S01]  /*0320*/  SYNCS.EXCH.64 URZ, [UR9], UR4 ;  /* 0x00000004093f75b2 */ /* 0x0010620008000100 */
[----:B------:R0:W2:Y:S01]  /*0330*/  SYNCS.EXCH.64 URZ, [UR9+0x18], UR6 ;  /* 0x00001806093f75b2 */ /* 0x0000a20008000100 */
[----:B------:R0:W3:Y:S01]  /*0340*/  SYNCS.EXCH.64 URZ, [UR9+0x8], UR4 ;  /* 0x00000804093f75b2 */ /* 0x0000e20008000100 */
[----:B------:R0:W4:Y:S01]  /*0350*/  SYNCS.EXCH.64 URZ, [UR9+0x20], UR6 ;  /* 0x00002006093f75b2 */ /* 0x0001220008000100 */
[----:B------:R0:W0:Y:S01]  /*0360*/  SYNCS.EXCH.64 URZ, [UR9+0x10], UR4 ;  /* 0x00001004093f75b2 */ /* 0x0000220008000100 */
[----:B------:R0:W0:Y:S01]  /*0370*/  SYNCS.EXCH.64 URZ, [UR9+0x28], UR6 ;  /* 0x00002806093f75b2 */ /* 0x0000220008000100 */
[----:B------:R-:W-:Y:S01]  /*0380*/  NOP ;  /* 0x0000000000007918 */ /* 0x000fe20000000000 */
.L_x_2:
[----:B------:R-:W-:Y:S01]  /*0390*/  SHF.R.S32.HI R4, RZ, 0x1f, R5 ;  /* 0x0000001fff047819 */ /* 0x000fe20000011405 */
[----:B------:R-:W5:Y:S01]  /*03a0*/  SHFL.IDX PT, R0, R0, RZ, 0x1f ;  /* 0x00001fff00007589 */ /* 0x000f6200000e0000 */
[----:B------:R-:W-:Y:S01]  /*03b0*/  ELECT P0, URZ, PT ;  /* 0x00000000003f782f */ /* 0x000fe20003800000 */
[----:B0-----:R-:W0:Y:S01]  /*03c0*/  S2UR UR9, SR_CTAID.X ;  /* 0x00000000000979c3 */ /* 0x001e220000002500 */
[----:B------:R-:W-:Y:S01]  /*03d0*/  LEA.HI R4, R4, R5, RZ, 0x7 ;  /* 0x0000000504047211 */ /* 0x000fe200078f38ff */
[----:B------:R-:W1:Y:S01]  /*03e0*/  S2R R2, SR_CTAID.Y ;  /* 0x0000000000027919 */ /* 0x000e620000002600 */
[----:B------:R-:W-:Y:S01]  /*03f0*/  SHF.R.S32.HI R6, RZ, 0x1f, R3 ;  /* 0x0000001fff067819 */ /* 0x000fe20000011403 */
[----:B------:R-:W-:Y:S01]  /*0400*/  ULDC UR4, c[0x0][0x154] ;  /* 0x0000550000047ab9 */ /* 0x000fe20000000800 */
[----:B------:R-:W-:Y:S01]  /*0410*/  LOP3.LUT R4, R4, 0xffffff80, RZ, 0xc0, !PT ;  /* 0xffffff8004047812 */ /* 0x000fe200078ec0ff */
[----:B------:R-:W-:Y:S01]  /*0420*/  NOP ;  /* 0x0000000000007918 */ /* 0x000fe20000000000 */
[----:B------:R-:W-:Y:S01]  /*0430*/  LEA.HI R6, R6, R3, RZ, 0x2 ;  /* 0x0000000306067211 */ /* 0x000fe200078f10ff */
[----:B------:R-:W2:Y:S01]  /*0440*/  LDC R11, c[0x0][0x148] ;  /* 0x00005200ff0b7b82 */ /* 0x000ea20000000800 */
[----:B------:R-:W-:Y:S01]  /*0450*/  NOP ;  /* 0x0000000000007918 */ /* 0x000fe20000000000 */
[----:B------:R-:W-:Y:S01]  /*0460*/  IMAD.IADD R4, R5, 0x1, -R4 ;  /* 0x0000000105047824 */ /* 0x000fe200078e0a04 */
[----:B------:R-:W-:-:S04]  /*0470*/  LOP3.LUT R6, R6, 0x3ffffffc, RZ, 0xc0, !PT ;  /* 0x3ffffffc06067812 */ /* 0x000fc800078ec0ff */
[----:B------:R-:W-:Y:S01]  /*0480*/  SHF.R.S32.HI R5, RZ, 0x1f, R4 ;  /* 0x0000001fff057819 */ /* 0x000fe20000011404 */
[----:B------:R-:W-:Y:S01]  /*0490*/  IMAD.IADD R6, R3, 0x1, -R6 ;  /* 0x0000000103067824 */ /* 0x000fe200078e0a06 */
[----:B------:R-:W3:Y:S02]  /*04a0*/  LDC R8, c[0x0][0x144] ;  /* 0x00005100ff087b82 */ /* 0x000ee40000000800 */
[----:B------:R-:W-:Y:S02]  /*04b0*/  LEA.HI R5, R5, R4, RZ, 0x3 ;  /* 0x0000000405057211 */ /* 0x000fe400078f18ff */
[----:B-----5:R-:W-:Y:S02]  /*04c0*/  ISETP.NE.OR P0, PT, R0, RZ, !P0 ;  /* 0x000000ff0000720c */ /* 0x020fe40004705670 */
[--C-:B------:R-:W-:Y:S02]  /*04d0*/  SHF.R.S32.HI R0, RZ, 0x3, R5.reuse ;  /* 0x00000003ff007819 */ /* 0x100fe40000011405 */
[----:B------:R-:W-:-:S04]  /*04e0*/  SHF.R.S32.HI R5, RZ, 0x1f, R5 ;  /* 0x0000001fff057819 */ /* 0x000fc80000011405 */
[----:B------:R-:W-:-:S04]  /*04f0*/  LEA.HI R5, R5, R0, RZ, 0x2 ;  /* 0x0000000005057211 */ /* 0x000fc800078f10ff */
[----:B------:R-:W-:Y:S01]  /*0500*/  LOP3.LUT R5, R5, 0xfffffffc, RZ, 0xc0, !PT ;  /* 0xfffffffc05057812 */ /* 0x000fe200078ec0ff */
[----:B------:R-:W-:Y:S01]  /*0510*/  VOTEU.ALL UP0, P0 ;  /* 0x00000000003f7886 */ /* 0x000fe20000000000 */
[----:B-1----:R-:W-:Y:S01]  /*0520*/  I2FP.F32.U32 R7, R2 ;  /* 0x0000000200077245 */ /* 0x002fe20000201000 */
[----:B------:R-:W-:Y:S02]  /*0530*/  VOTEU.ALL UP1, P0 ;  /* 0x00000000003f7886 */ /* 0x000fe40000020000 */
[----:B------:R-:W-:Y:S01]  /*0540*/  IMAD.IADD R5, R0, 0x1, -R5 ;  /* 0x0000000100057824 */ /* 0x000fe200078e0a05 */
[----:B------:R-:W1:Y:S01]  /*0550*/  @!UP0 S2UR UR7, SR_CgaCtaId ;  /* 0x00000000000789c3 */ /* 0x000e620000008800 */
[----:B0-----:R-:W-:Y:S01]  /*0560*/  I2FP.F32.U32 R0, UR9 ;  /* 0x0000000900007c45 */ /* 0x001fe20008201000 */
[----:B------:R-:W-:Y:S01]  /*0570*/  FMUL R9, R7, UR4 ;  /* 0x0000000407097c20 */ /* 0x000fe20008400000 */
[----:B------:R-:W-:Y:S01]  /*0580*/  IMAD R5, R6, 0x4, R5 ;  /* 0x0000000406057824 */ /* 0x000fe200078e0205 */
[----:B------:R-:W-:Y:S01]  /*0590*/  ULDC UR4, c[0x0][0x150] ;  /* 0x0000540000047ab9 */ /* 0x000fe20000000800 */
[----:B------:R-:W-:Y:S01]  /*05a0*/  @!UP0 UMOV UR6, 0x400 ;  /* 0x0000040000068882 */ /* 0x000fe20000000000 */
[----:B------:R-:W-:Y:S01]  /*05b0*/  FMUL R7, R0, UR4 ;  /* 0x0000000400077c20 */ /* 0x000fe20008400000 */
[----:B------:R-:W-:Y:S01]  /*05c0*/  IMAD.SHL.U32 R0, R5, 0x4, RZ ;  /* 0x0000000405007824 */ /* 0x000fe200078e00ff */
[----:B------:R-:W0:Y:S01]  /*05d0*/  LDC R6, c[0x0][0x140] ;  /* 0x00005000ff067b82 */ /* 0x000e220000000800 */
[----:B------:R-:W5:Y:S01]  /*05e0*/  F2I.U32.TRUNC.NTZ R9, R9 ;  /* 0x0000000900097305 */ /* 0x000f62000020f000 */
[----:B------:R-:W-:-:S02]  /*05f0*/  UMOV UR4, 0x20 ;  /* 0x0000002000047882 */ /* 0x000fc40000000000 */
[----:B------:R-:W-:Y:S01]  /*0600*/  LOP3.LUT R10, R5, 0xc, R0, 0x78, !PT ;  /* 0x0000000c050a7812 */ /* 0x000fe200078e7800 */
[----:B------:R-:W-:-:S04]  /*0610*/  @!UP0 UIADD3 UR4, -UR4, 0x100000, URZ ;  /* 0x0010000004048890 */ /* 0x000fc8000fffe13f */
[----:B------:R-:W-:Y:S02]  /*0620*/  @!UP0 USHF.L.U32 UR5, UR4, 0xb, URZ ;  /* 0x0000000b04058899 */ /* 0x000fe4000800063f */
[----:B------:R-:W-:Y:S01]  /*0630*/  @!UP0 USHF.L.U32 UR4, UR4, 0x1, URZ ;  /* 0x0000000104048899 */ /* 0x000fe2000800063f */
[----:B------:R-:W4:Y:S01]  /*0640*/  F2I.U32.TRUNC.NTZ R7, R7 ;  /* 0x0000000700077305 */ /* 0x000f22000020f000 */
[----:B------:R0:W-:Y:S01]  /*0650*/  STL [R1+0x78], R10 ;  /* 0x0000780a01007387 */ /* 0x0001e20000100800 */
[----:B-----5:R-:W-:Y:S01]  /*0660*/  IMAD.MOV R12, RZ, RZ, -R9 ;  /* 0x000000ffff0c7224 */ /* 0x020fe200078e0a09 */
[----:B-1----:R-:W-:Y:S01]  /*0670*/  @!UP0 ULEA UR6, UR7, UR6, 0x18 ;  /* 0x0000000607068291 */ /* 0x002fe2000f8ec03f */
[----:B------:R-:W-:Y:S02]  /*0680*/  VOTEU.ALL UP0, P0 ;  /* 0x00000000003f7886 */ /* 0x000fe40000000000 */
[----:B--2---:R-:W-:Y:S01]  /*0690*/  IMAD R5, R11, R12, R2 ;  /* 0x0000000c0b057224 */ /* 0x004fe200078e0202 */
[----:B------:R-:W-:-:S02]  /*06a0*/  LOP3.LUT P0, RZ, R4, 0x7, RZ, 0xc0, !PT ;  /* 0x0000000704ff7812 */ /* 0x000fc4000780c0ff */
[----:B0-----:R-:W-:Y:S01]  /*06b0*/  ISETP.EQ.U32.AND P4, PT, R6, 0x1, PT ;  /* 0x000000010600780c */ /* 0x001fe20003f82070 */
[----:B----4-:R-:W-:Y:S01]  /*06c0*/  IMAD.MOV R7, RZ, RZ, -R7 ;  /* 0x000000ffff077224 */ /* 0x010fe200078e0a07 */
[----:B------:R-:W-:Y:S02]  /*06d0*/  ISETP.NE.AND P1, PT, R5, R10, PT ;  /* 0x0000000a0500720c */ /* 0x000fe40003f25270 */
[----:B------:R-:W-:Y:S01]  /*06e0*/  ISETP.LT.U32.AND P0, PT, R10, 0x2, !P0 ;  /* 0x000000020a00780c */ /* 0x000fe20004701070 */
[----:B---3--:R-:W-:Y:S01]  /*06f0*/  IMAD R0, R8, R7, UR9 ;  /* 0x0000000908007e24 */ /* 0x008fe2000f8e0207 */
[----:B------:R-:W0:Y:S02]  /*0700*/  FENCE.VIEW.ASYNC.S ;  /* 0x00000000000073c6 */ /* 0x000e240000000000 */
[----:B0-----:R0:W1:Y:S02]  /*0710*/  @!UP0 SYNCS.EXCH.64 URZ, [UR6+0x40], UR4 ;  /* 0x00004004063f85b2 */ /* 0x0010640008000100 */
[----:B------:R-:W-:-:S04]  /*0720*/  ISETP.EQ.OR P1, PT, R0, RZ, !P1 ;  /* 0x000000ff0000720c */ /* 0x000fc80004f22670 */
[----:B------:R-:W-:Y:S01]  /*0730*/  PLOP3.LUT P0, PT, P0, P1, PT, 0x80, 0x0 ;  /* 0x000000000000781c */ /* 0x000fe20000703070 */
[----:B------:R0:W2:Y:S01]  /*0740*/  @!UP1 SYNCS.EXCH.64 URZ, [UR6+0x48], UR4 ;  /* 0x00004804063f95b2 */ /* 0x0000a20008000100 */
[----:B------:R-:W-:Y:S01]  /*0750*/  NOP ;  /* 0x0000000000007918 */ /* 0x000fe20000000000 */
[----:B------:R-:W-:Y:S10]  /*0760*/  @!P4 BRA `(.L_x_3) ;  /* 0x000000000008c947 */ /* 0x000ff40003800000 */
[----:B-12---:R-:W-:Y:S01]  /*0770*/  UCGABAR_ARV ;  /* 0x00000000000079c7 */ /* 0x006fe20008000000 */
[----:B------:R-:W-:Y:S05]  /*0780*/  BRA `(.L_x_4) ;  /* 0x0000000000047947 */ /* 0x000fea0003800000 */
.L_x_3:
[----:B-12---:R-:W-:Y:S01]  /*0790*/  NOP ;  /* 0x0000000000007918 */ /* 0x006fe20000000000 */
.L_x_4:
[----:B------:R-:W1:Y:S01]  /*07a0*/  LDC R3, c[0x0][0x65c] ;  /* 0x00019700ff037b82 */ /* 0x000e620000000800 */
[----:B------:R-:W-:Y:S02]  /*07b0*/  IMAD.U32 R4, RZ, RZ, UR9 ;  /* 0x00000009ff047e24 */ /* 0x000fe4000f8e00ff */
[----:B------:R-:W-:Y:S01]  /*07c0*/  IMAD.MOV.U32 R5, RZ, RZ, RZ ;  /* 0x000000ffff057224 */ /* 0x000fe200078e00ff */
[----:B-1----:R-:W-:-:S13]  /*07d0*/  ISETP.NE.AND P3, PT, R3, 0x1, PT ;  /* 0x000000010300780c */ /* 0x002fda0003f65270 */
[----:B------:R-:W1:Y:S01]  /*07e0*/  @P3 LDC R7, c[0x0][0x10] ;  /* 0x00000400ff073b82 */ /* 0x000e620000000800 */
[----:B------:R-:W-:Y:S02]  /*07f0*/  @P3 IMAD.MOV.U32 R3, RZ, RZ, RZ ;  /* 0x000000ffff033224 */ /* 0x000fe400078e00ff */
[----:B------:R-:W-:-:S05]  /*0800*/  @P3 IMAD.MOV.U32 R13, RZ, RZ, RZ ;  /* 0x000000ffff0d3224 */ /* 0x000fca00078e00ff */
[----:B------:R-:W2:Y:S01]  /*0810*/  @!P3 LDC R9, c[0x0][0xc] ;  /* 0x00000300ff09bb82 */ /* 0x000ea20000000800 */
[----:B-1----:R-:W-:-:S04]  /*0820*/  @P3 IMAD.WIDE.U32 R6, R7, UR9, R2 ;  /* 0x0000000907063c25 */ /* 0x002fc8000f8e0002 */
[----:B------:R-:W-:Y:S02]  /*0830*/  @P3 IMAD.MOV.U32 R19, RZ, RZ, R6 ;  /* 0x000000ffff133224 */ /* 0x000fe400078e0006 */
[----:B------:R-:W-:Y:S02]  /*0840*/  @P3 IMAD.IADD R23, R7, 0x1, R13 ;  /* 0x0000000107173824 */ /* 0x000fe400078e020d */
[----:B--2---:R-:W-:-:S04]  /*0850*/  @!P3 IMAD.WIDE.U32 R4, R2, R9, R4 ;  /* 0x000000090204b225 */ /* 0x004fc800078e0004 */
[----:B------:R-:W-:Y:S02]  /*0860*/  @!P3 IMAD.MOV.U32 R19, RZ, RZ, R4 ;  /* 0x000000ffff13b224 */ /* 0x000fe400078e0004 */
[----:B------:R-:W-:-:S03]  /*0870*/  @!P3 IMAD.MOV.U32 R23, RZ, RZ, R5 ;  /* 0x000000ffff17b224 */ /* 0x000fc600078e0005 */
[----:B------:R1:W-:Y:S04]  /*0880*/  STL [R1+0x80], R19 ;  /* 0x0000801301007387 */ /* 0x0003e80000100800 */
[----:B------:R1:W-:Y:S01]  /*0890*/  STL [R1+0x7c], R23 ;  /* 0x00007c1701007387 */ /* 0x0003e20000100800 */
[----:B------:R-:W-:Y:S05]  /*08a0*/  @!P4 BRA `(.L_x_5) ;  /* 0x00000000000cc947 */ /* 0x000fea0003800000 */
[----:B------:R-:W-:Y:S01]  /*08b0*/  UCGABAR_WAIT ;  /* 0x0000000000007dc7 */ /* 0x000fe20008000000 */
[----:B------:R-:W-:Y:S01]  /*08c0*/  CCTL.IVALL ;  /* 0x00000000ff00798f */ /* 0x000fe20002000000 */
[----:B------:R-:W-:Y:S05]  /*08d0*/  BRA `(.L_x_6) ;  /* 0x0000000000047947 */ /* 0x000fea0003800000 */
.L_x_5:
[----:B------:R-:W-:Y:S06]  /*08e0*/  BAR.SYNC.DEFER_BLOCKING 0x0 ;  /* 0x0000000000007b1d */ /* 0x000fec0000010000 */
.L_x_6:
[----:B------:R-:W-:Y:S05]  /*08f0*/  @!P2 BRA `(.L_x_7) ;  /* 0x000000e00064a947 */ /* 0x000fea0003800000 */
[----:B------:R-:W-:-:S06]  /*0900*/  UISETP.GT.U32.AND UP0, UPT, UR10, 0x1, UPT ;  /* 0x000000010a00788c */ /* 0x000fcc000bf04070 */
[----:B------:R-:W-:-:S13]  /*0910*/  PLOP3.LUT P1, PT, PT, PT, UP0, 0x80, 0x0 ;  /* 0x000000000000781c */ /* 0x000fda0003f2f008 */
[----:B0-----:R-:W-:Y:S05]  /*0920*/  @P1 EXIT ;  /* 0x000000000000194d */ /* 0x001fea0003800000 */
[----:B------:R-:W-:Y:S01]  /*0930*/  IMAD.MOV.U32 R6, RZ, RZ, -0x1 ;  /* 0xffffffffff067424 */ /* 0x000fe200078e00ff */
[----:B------:R-:W-:Y:S01]  /*0940*/  ULDC.64 UR4, c[0x0][0x650] ;  /* 0x0001940000047ab9 */ /* 0x000fe20000000a00 */
[----:B------:R-:W-:Y:S01]  /*0950*/  IMAD.MOV.U32 R5, RZ, RZ, -0x1 ;  /* 0xffffffffff057424 */ /* 0x000fe200078e00ff */
[----:B------:R-:W-:Y:S01]  /*0960*/  ISETP.GE.U32.AND P1, PT, R19, UR4, PT ;  /* 0x0000000413007c0c */ /* 0x000fe2000bf26070 */
[----:B------:R-:W-:Y:S01]  /*0970*/  UMOV UR23, 0xffffffff ;  /* 0xffffffff00177882 */ /* 0x000fe20000000000 */
[----:B------:R0:W-:Y:S01]  /*0980*/  STL [R1+0x88], R6 ;  /* 0x0000880601007387 */ /* 0x0001e20000100800 */
[----:B------:R-:W-:Y:S02]  /*0990*/  PRMT R4, RZ, 0x7610, R4 ;  /* 0x00007610ff047816 */ /* 0x000fe40000000004 */
[----:B------:R-:W-:Y:S01]  /*09a0*/  ISETP.GE.U32.AND.EX P1, PT, R23, UR5, PT, P1 ;  /* 0x0000000517007c0c */ /* 0x000fe2000bf26110 */
[----:B------:R0:W-:-:S12]  /*09b0*/  STL [R1+0x84], R5 ;  /* 0x0000840501007387 */ /* 0x0001d80000100800 */
[----:B0-----:R-:W-:Y:S05]  /*09c0*/  @P1 BRA `(.L_x_8) ;  /* 0x0000000400381947 */ /* 0x001fea0003800000 */
[----:B------:R-:W0:Y:S01]  /*09d0*/  LDC.64 R14, c[0x0][0x628] ;  /* 0x00018a00ff0e7b82 */ /* 0x000e220000000a00 */
[----:B------:R-:W-:Y:S02]  /*09e0*/  IMAD.MOV.U32 R4, RZ, RZ, R19 ;  /* 0x000000ffff047224 */ /* 0x000fe400078e0013 */
[----:B------:R-:W-:-:S05]  /*09f0*/  IMAD.MOV.U32 R5, RZ, RZ, R23 ;  /* 0x000000ffff057224 */ /* 0x000fca00078e0017 */
[----:B------:R-:W2:Y:S08]  /*0a00*/  LDC R10, c[0x0][0x630] ;  /* 0x00018c00ff0a7b82 */ /* 0x000eb00000000800 */
[----:B------:R-:W3:Y:S01]  /*0a10*/  LDC.64 R16, c[0x0][0x620] ;  /* 0x00018800ff107b82 */ /* 0x000ee20000000a00 */
[----:B0-----:R-:W-:-:S04]  /*0a20*/  ISETP.NE.U32.AND P1, PT, R14, RZ, PT ;  /* 0x000000ff0e00720c */ /* 0x001fc80003f25070 */
[----:B------:R-:W-:-:S13]  /*0a30*/  ISETP.NE.AND.EX P1, PT, R15, RZ, PT, P1 ;  /* 0x000000ff0f00720c */ /* 0x000fda0003f25310 */
[----:B--23--:R-:W-:Y:S05]  /*0a40*/  @!P1 BRA `(.L_x_9) ;  /* 0x0000000000289947 */ /* 0x00cfea0003800000 */
[----:B------:R-:W0:Y:S02]  /*0a50*/  LDC R9, c[0x0][0x634] ;  /* 0x00018d00ff097b82 */ /* 0x000e240000000800 */
[----:B0-----:R-:W-:-:S05]  /*0a60*/  IADD3 R9, P1, R19, R9, RZ ;  /* 0x0000000913097210 */ /* 0x001fca0007f3e0ff */
[----:B------:R-:W-:-:S04]  /*0a70*/  IMAD.X R13, RZ, RZ, R23, P1 ;  /* 0x000000ffff0d7224 */ /* 0x000fc800008e0617 */
[----:B------:R-:W-:-:S04]  /*0a80*/  IMAD.WIDE.U32 R4, R13, R14, RZ ;  /* 0x0000000e0d047225 */ /* 0x000fc800078e00ff */
[----:B------:R-:W-:-:S04]  /*0a90*/  IMAD.WIDE.U32 R6, P1, R9, R15, R4 ;  /* 0x0000000f09067225 */ /* 0x000fc80007820004 */
[----:B------:R-:W-:-:S04]  /*0aa0*/  IMAD.WIDE.U32 R4, R9, R14, RZ ;  /* 0x0000000e09047225 */ /* 0x000fc800078e00ff */
[----:B------:R-:W-:Y:S01]  /*0ab0*/  IMAD.X R9, RZ, RZ, RZ, P1 ;  /* 0x000000ffff097224 */ /* 0x000fe200008e06ff */
[----:B------:R-:W-:Y:S01]  /*0ac0*/  IADD3 RZ, P1, R5, R6, RZ ;  /* 0x0000000605ff7210 */ /* 0x000fe20007f3e0ff */
[----:B------:R-:W-:-:S04]  /*0ad0*/  IMAD.MOV.U32 R8, RZ, RZ, R7 ;  /* 0x000000ffff087224 */ /* 0x000fc800078e0007 */
[----:B------:R-:W-:-:S08]  /*0ae0*/  IMAD.WIDE.U32.X R4, R13, R15, R8, P1 ;  /* 0x0000000f0d047225 */ /* 0x000fd000008e0408 */
.L_x_9:
[----:B------:R-:W0:Y:S01]  /*0af0*/  LDC.64 R20, c[0x0][0x640] ;  /* 0x00019000ff147b82 */ /* 0x000e220000000a00 */
[-C--:B------:R-:W-:Y:S01]  /*0b00*/  SHF.R.U64 R22, R4, R10.reuse, R5 ;  /* 0x0000000a04167219 */ /* 0x080fe20000001205 */
[----:B------:R-:W-:Y:S01]  /*0b10*/  IMAD.MOV.U32 R4, RZ, RZ, R19 ;  /* 0x000000ffff047224 */ /* 0x000fe200078e0013 */
[----:B------:R-:W-:Y:S01]  /*0b20*/  SHF.R.U32.HI R3, RZ, R10, R5 ;  /* 0x0000000aff037219 */ /* 0x000fe20000011605 */
[----:B------:R-:W-:Y:S01]  /*0b30*/  IMAD.MOV.U32 R5, RZ, RZ, R23 ;  /* 0x000000ffff057224 */ /* 0x000fe200078e0017 */
[----:B------:R-:W-:Y:S01]  /*0b40*/  IADD3 R7, P1, RZ, -R22, RZ ;  /* 0x80000016ff077210 */ /* 0x000fe20007f3e0ff */
[----:B-1----:R-:W-:Y:S02]  /*0b50*/  IMAD R23, R11, R12, R2 ;  /* 0x0000000c0b177224 */ /* 0x002fe400078e0202 */
[----:B------:R-:W1:Y:S01]  /*0b60*/  LDC R8, c[0x0][0x618] ;  /* 0x00018600ff087b82 */ /* 0x000e620000000800 */
[----:B------:R-:W-:Y:S02]  /*0b70*/  IMAD.MOV.U32 R11, RZ, RZ, 0x1 ;  /* 0x00000001ff0b7424 */ /* 0x000fe400078e00ff */
[----:B------:R-:W-:-:S02]  /*0b80*/  IMAD.X R3, RZ, RZ, ~R3, P1 ;  /* 0x000000ffff037224 */ /* 0x000fc400008e0e03 */
[----:B------:R-:W-:-:S03]  /*0b90*/  IMAD.WIDE.U32 R4, R7, R16, R4 ;  /* 0x0000001007047225 */ /* 0x000fc600078e0004 */
[----:B------:R-:W2:Y:S01]  /*0ba0*/  LDC R14, c[0x0][0x608] ;  /* 0x00018200ff0e7b82 */ /* 0x000ea20000000800 */
[----:B------:R-:W-:-:S04]  /*0bb0*/  IMAD R6, R3, R16, RZ ;  /* 0x0000001003067224 */ /* 0x000fc800078e02ff */
[----:B------:R-:W-:-:S03]  /*0bc0*/  IMAD R3, R7, R17, R6 ;  /* 0x0000001107037224 */ /* 0x000fc600078e0206 */
[----:B------:R-:W3:Y:S01]  /*0bd0*/  LDC R18, c[0x0][0x658] ;  /* 0x00019600ff127b82 */ /* 0x000ee20000000800 */
[----:B------:R-:W-:Y:S01]  /*0be0*/  IMAD.IADD R3, R5, 0x1, R3 ;  /* 0x0000000105037824 */ /* 0x000fe200078e0203 */
[----:B0-----:R-:W-:Y:S01]  /*0bf0*/  ISETP.NE.U32.AND P1, PT, R20, RZ, PT ;  /* 0x000000ff1400720c */ /* 0x001fe20003f25070 */
[----:B------:R-:W-:-:S03]  /*0c00*/  IMAD.MOV.U32 R5, RZ, RZ, -0x1 ;  /* 0xffffffffff057424 */ /* 0x000fc600078e00ff */
[----:B------:R-:W-:Y:S02]  /*0c10*/  ISETP.NE.AND.EX P1, PT, R21, RZ, PT, P1 ;  /* 0x000000ff1500720c */ /* 0x000fe40003f25310 */
[----:B------:R-:W0:Y:S01]  /*0c20*/  LDC R13, c[0x0][0x600] ;  /* 0x00018000ff0d7b82 */ /* 0x000e220000000800 */
[-CC-:B-1----:R-:W-:Y:S02]  /*0c30*/  SHF.R.U64 R10, R4, R8.reuse, R3.reuse ;  /* 0x00000008040a7219 */ /* 0x182fe40000001203 */
[----:B------:R-:W-:-:S05]  /*0c40*/  SHF.R.U32.HI R3, RZ, R8, R3 ;  /* 0x00000008ff037219 */ /* 0x000fca0000011603 */
[----:B------:R-:W1:Y:S01]  /*0c50*/  LDC R15, c[0x0][0x648] ;  /* 0x00019200ff0f7b82 */ /* 0x000e620000000800 */
[-CC-:B--2---:R-:W-:Y:S02]  /*0c60*/  SHF.R.U64 R19, R10, R14.reuse, R3.reuse ;  /* 0x0000000e0a137219 */ /* 0x184fe40000001203 */
[----:B------:R-:W-:-:S05]  /*0c70*/  SHF.R.U32.HI R3, RZ, R14, R3 ;  /* 0x0000000eff037219 */ /* 0x000fca0000011603 */
[----:B------:R-:W2:Y:S01]  /*0c80*/  LDC R17, c[0x0][0x638] ;  /* 0x00018e00ff117b82 */ /* 0x000ea20000000800 */
[-C--:B---3--:R-:W-:Y:S02]  /*0c90*/  SHF.L.U32 R2, R5, R18.reuse, RZ ;  /* 0x0000001205027219 */ /* 0x088fe400000006ff */
[--C-:B------:R-:W-:Y:S02]  /*0ca0*/  SHF.R.U64 R12, R19, R18, R3.reuse ;  /* 0x00000012130c7219 */ /* 0x100fe40000001203 */
[----:B------:R-:W-:Y:S02]  /*0cb0*/  LOP3.LUT R8, RZ, R2, RZ, 0x33, !PT ;  /* 0x00000002ff087212 */ /* 0x000fe400078e33ff */
[----:B------:R-:W-:Y:S01]  /*0cc0*/  SHF.R.U32.HI R3, RZ, R18, R3 ;  /* 0x00000012ff037219 */ /* 0x000fe20000011603 */
[----:B------:R-:W3:Y:S01]  /*0cd0*/  LDC R16, c[0x0][0x610] ;  /* 0x00018400ff107b82 */ /* 0x000ee20000000800 */
[----:B------:R-:W-:Y:S01]  /*0ce0*/  IMAD.MOV.U32 R2, RZ, RZ, R12 ;  /* 0x000000ffff027224 */ /* 0x000fe200078e000c */
[----:B------:R-:W-:Y:S06]  /*0cf0*/  @!P1 BRA `(.L_x_10) ;  /* 0x0000000000289947 */ /* 0x000fec0003800000 */
[----:B------:R-:W4:Y:S02]  /*0d00*/  LDC R7, c[0x0][0x64c] ;  /* 0x00019300ff077b82 */ /* 0x000f240000000800 */
[----:B----4-:R-:W-:-:S05]  /*0d10*/  IADD3 R7, P1, R12, R7, RZ ;  /* 0x000000070c077210 */ /* 0x010fca0007f3e0ff */
        /* <DEDUP_REMOVED lines=8> */
.L_x_10:
[----:B-1----:R-:W-:Y:S01]  /*0da0*/  SHF.R.U64 R4, R2, R15, R3 ;  /* 0x0000000f02047219 */ /* 0x002fe20000001203 */
[----:B0-----:R-:W-:Y:S01]  /*0db0*/  VIADD R5, R13, 0xffffffff ;  /* 0xffffffff0d057836 */ /* 0x001fe20000000000 */
[----:B------:R-:W-:Y:S02]  /*0dc0*/  SHF.L.U32 R2, R11, R18, RZ ;  /* 0x000000120b027219 */ /* 0x000fe400000006ff */
[----:B------:R-:W-:Y:S01]  /*0dd0*/  LOP3.LUT R3, R19, R8, RZ, 0xc0, !PT ;  /* 0x0000000813037212 */ /* 0x000fe200078ec0ff */
[----:B------:R-:W-:Y:S01]  /*0de0*/  IMAD.MOV R6, RZ, RZ, -R4 ;  /* 0x000000ffff067224 */ /* 0x000fe200078e0a04 */
[----:B------:R-:W-:Y:S02]  /*0df0*/  SEL R0, R0, R23, !P3 ;  /* 0x0000001700007207 */ /* 0x000fe40005800000 */
[----:B------:R-:W-:Y:S01]  /*0e00*/  LOP3.LUT R5, R10, R5, RZ, 0xc0, !PT ;  /* 0x000000050a057212 */ /* 0x000fe200078ec0ff */
[----:B------:R-:W-:Y:S01]  /*0e10*/  IMAD R3, R2, R4, R3 ;  /* 0x0000000402037224 */ /* 0x000fe200078e0203 */
[----:B------:R-:W-:Y:S01]  /*0e20*/  R2UR UR23, R22 ;  /* 0x00000000161772ca */ /* 0x000fe200000e0000 */
[----:B--2---:R-:W-:-:S02]  /*0e30*/  IMAD R2, R6, R17, R12 ;  /* 0x0000001106027224 */ /* 0x004fc400078e020c */
[----:B---3--:R-:W-:Y:S02]  /*0e40*/  IMAD R0, R3, R16, R0 ;  /* 0x0000001003007224 */ /* 0x008fe400078e0200 */
[----:B------:R-:W-:Y:S02]  /*0e50*/  IMAD R3, R2, R13, R5 ;  /* 0x0000000d02037224 */ /* 0x000fe400078e0205 */
[----:B------:R-:W-:-:S03]  /*0e60*/  IMAD.MOV.U32 R4, RZ, RZ, 0x1 ;  /* 0x00000001ff047424 */ /* 0x000fc600078e00ff */
[----:B------:R-:W-:Y:S02]  /*0e70*/  SEL R2, R3, R0, !P3 ;  /* 0x0000000003027207 */ /* 0x000fe40005800000 */
[----:B------:R-:W-:-:S03]  /*0e80*/  SEL R0, R0, R3, !P3 ;  /* 0x0000000300007207 */ /* 0x000fc60005800000 */
[----:B------:R0:W-:Y:S04]  /*0e90*/  STL [R1+0x84], R2 ;  /* 0x0000840201007387 */ /* 0x0001e80000100800 */
[----:B------:R0:W-:Y:S02]  /*0ea0*/  STL [R1+0x88], R0 ;  /* 0x0000880001007387 */ /* 0x0001e40000100800 */
.L_x_8:
[----:B------:R-:W-:-:S08]  /*0eb0*/  NOP ;  /* 0x0000000000007918 */ /* 0x000fd00000000000 */
[----:B------:R-:W2:Y:S02]  /*0ec0*/  USETMAXREG.TRY_ALLOC.CTAPOOL UP0, 0xe8 ;  /* 0x000000e8000079c8 */ /* 0x000ea40008000600 */
[----:B--2---:R-:W-:-:S13]  /*0ed0*/  PLOP3.LUT P1, PT, PT, PT, UP0, 0x80, 0x0 ;  /* 0x000000000000781c */ /* 0x004fda0003f2f008 */
[----:B------:R-:W-:Y:S05]  /*0ee0*/  @!P1 BRA `(.L_x_8) ;  /* 0xfffffffc00f09947 */ /* 0x000fea000383ffff */
[----:B------:R-:W-:Y:S01]  /*0ef0*/  ULDC.64 UR4, c[0x0][0x598] ;  /* 0x0001660000047ab9 */ /* 0x000fe20000000a00 */
[----:B------:R-:W-:Y:S01]  /*0f00*/  ULDC.64 UR18, c[0x0][0x208] ;  /* 0x0000820000127ab9 */ /* 0x000fe20000000a00 */
[----:B------:R-:W-:-:S04]  /*0f10*/  ISETP.NE.U32.AND P1, PT, RZ, UR4, PT ;  /* 0x00000004ff007c0c */ /* 0x000fc8000bf25070 */
[----:B------:R-:W-:-:S13]  /*0f20*/  ISETP.NE.AND.EX P1, PT, RZ, UR5, PT, P1 ;  /* 0x00000005ff007c0c */ /* 0x000fda000bf25310 */
[----:B------:R-:W-:Y:S05]  /*0f30*/  @!P1 BRA `(.L_x_11) ;  /* 0x0000000000209947 */ /* 0x000fea0003800000 */
[----:B0-----:R-:W0:Y:S02]  /*0f40*/  LDC.64 R2, c[0x0][0x598] ;  /* 0x00016600ff027b82 */ /* 0x001e240000000a00 */
[----:B0-----:R-:W2:Y:S02]  /*0f50*/  LDG.E.64 R2, desc[UR18][R2.64] ;  /* 0x0000001202027981 */ /* 0x001ea4000c1e1b00 */
[----:B--2---:R-:W-:-:S04]  /*0f60*/  ISETP.NE.U32.AND P1, PT, R2, RZ, PT ;  /* 0x000000ff0200720c */ /* 0x004fc80003f25070 */
[----:B------:R-:W-:-:S13]  /*0f70*/  ISETP.NE.AND.EX P1, PT, R3, RZ, PT, P1 ;  /* 0x000000ff0300720c */ /* 0x000fda0003f25310 */
[----:B------:R-:W-:Y:S05]  /*0f80*/  @!P1 BRA `(.L_x_11) ;  /* 0x00000000000c9947 */ /* 0x000fea0003800000 */
[----:B------:R-:W2:Y:S02]  /*0f90*/  LD.E R2, desc[UR18][R2.64] ;  /* 0x0000001202027980 */ /* 0x000ea4000c101900 */
[----:B--2---:R-:W-:Y:S01]  /*0fa0*/  R2UR UR20, R2 ;  /* 0x00000000021472ca */ /* 0x004fe200000e0000 */
[----:B------:R-:W-:-:S14]  /*0fb0*/  BRA `(.L_x_12) ;  /* 0x0000000000247947 */ /* 0x000fdc0003800000 */
.L_x_11:
[----:B------:R-:W-:Y:S02]  /*0fc0*/  ULDC.64 UR4, c[0x0][0x588] ;  /* 0x0001620000047ab9 */ /* 0x000fe40000000a00 */
[----:B------:R-:W-:-:S04]  /*0fd0*/  ISETP.NE.U32.AND P1, PT, RZ, UR4, PT ;  /* 0x00000004ff007c0c */ /* 0x000fc8000bf25070 */
[----:B------:R-:W-:-:S13]  /*0fe0*/  ISETP.NE.AND.EX P1, PT, RZ, UR5, PT, P1 ;  /* 0x00000005ff007c0c */ /* 0x000fda000bf25310 */
[----:B------:R-:W-:Y:S05]  /*0ff0*/  @!P1 BRA `(.L_x_13) ;  /* 0x0000000000109947 */ /* 0x000fea0003800000 */
[----:B0-----:R-:W0:Y:S02]  /*1000*/  LDC.64 R2, c[0x0][0x588] ;  /* 0x00016200ff027b82 */ /* 0x001e240000000a00 */
[----:B0-----:R-:W2:Y:S02]  /*1010*/  LDG.E R2, desc[UR18][R2.64] ;  /* 0x0000001202027981 */ /* 0x001ea4000c1e1900 */
[----:B--2---:R-:W-:Y:S01]  /*1020*/  R2UR UR20, R2 ;  /* 0x00000000021472ca */ /* 0x004fe200000e0000 */
[----:B------:R-:W-:-:S14]  /*1030*/  BRA `(.L_x_12) ;  /* 0x0000000000047947 */ /* 0x000fdc0003800000 */
.L_x_13:
[----:B------:R-:W-:-:S05]  /*1040*/  ULDC UR20, c[0x0][0x580] ;  /* 0x0001600000147ab9 */ /* 0x000fca0000000800 */
.L_x_12:
[----:B------:R-:W-:Y:S02]  /*1050*/  ULDC.64 UR4, c[0x0][0x5a0] ;  /* 0x0001680000047ab9 */ /* 0x000fe40000000a00 */
        /* <DEDUP_REMOVED lines=11> */
.L_x_14:
        /* <DEDUP_REMOVED lines=8> */
.L_x_16:
[----:B------:R-:W-:-:S05]  /*1190*/  ULDC UR21, c[0x0][0x584] ;  /* 0x0001610000157ab9 */ /* 0x000fca0000000800 */
.L_x_15:
[----:B------:R-:W-:-:S13]  /*11a0*/  LOP3.LUT P1, RZ, R4, 0xff, RZ, 0xc0, !PT ;  /* 0x000000ff04ff7812 */ /* 0x000fda000782c0ff */
[----:B------:R-:W-:Y:S05]  /*11b0*/  @!P1 EXIT ;  /* 0x000000000000994d */ /* 0x000fea0003800000 */
[----:B------:R-:W-:Y:S01]  /*11c0*/  ULDC UR4, c[0x0][0x28c] ;  /* 0x0000a30000047ab9 */ /* 0x000fe20000000800 */
[----:B------:R-:W-:Y:S02]  /*11d0*/  ULOP3.LUT UR22, UR13, 0x1, URZ, 0xfc, !UPT ;  /* 0x000000010d167892 */ /* 0x000fe4000f8efc3f */
[----:B------:R-:W-:-:S04]  /*11e0*/  UIADD3 UR4, UR4, 0x1f, URZ ;  /* 0x0000001f04047890 */ /* 0x000fc8000fffe03f */
[----:B------:R-:W-:-:S04]  /*11f0*/  USHF.R.S32.HI UR5, URZ, 0x1f, UR4 ;  /* 0x0000001f3f057899 */ /* 0x000fc80008011404 */
[----:B------:R-:W-:-:S03]  /*1200*/  ULEA.HI UR5, UR5, UR4, URZ, 0x5 ;  /* 0x0000000405057291 */ /* 0x000fc6000f8f283f */
[----:B------:R-:W-:Y:S01]  /*1210*/  UMOV UR4, URZ ;  /* 0x0000003f00047c82 */ /* 0x000fe20008000000 */
[----:B------:R-:W-:-:S03]  /*1220*/  USHF.R.S32.HI UR12, URZ, 0x5, UR5 ;  /* 0x000000053f0c7899 */ /* 0x000fc60008011405 */
[----:B------:R-:W-:-:S09]  /*1230*/  UMOV UR5, URZ ;  /* 0x0000003f00057c82 */ /* 0x000fd20008000000 */
.L_x_299:
[----:B0-----:R-:W0:Y:S01]  /*1240*/  S2R R0, SR_TID.X ;  /* 0x0000000000007919 */ /* 0x001e220000002100 */
[----:B--2---:R-:W2:Y:S01]  /*1250*/  S2UR UR11, SR_CgaCtaId ;  /* 0x00000000000b79c3 */ /* 0x004ea20000008800 */
[----:B------:R-:W-:Y:S01]  /*1260*/  UMOV UR14, 0x400 ;  /* 0x00000400000e7882 */ /* 0x000fe20000000000 */
[----:B------:R-:W-:Y:S01]  /*1270*/  UMOV UR6, URZ ;  /* 0x0000003f00067c82 */ /* 0x000fe20008000000 */
[----:B------:R-:W-:Y:S01]  /*1280*/  STL [R1+0x74], RZ ;  /* 0x000074ff01007387 */ /* 0x000fe20000100800 */
[----:B------:R-:W-:Y:S01]  /*1290*/  UMOV UR7, URZ ;  /* 0x0000003f00077c82 */ /* 0x000fe20008000000 */
[----:B------:R-:W-:Y:S01]  /*12a0*/  UMOV UR8, URZ ;  /* 0x0000003f00087c82 */ /* 0x000fe20008000000 */
[----:B------:R-:W-:Y:S01]  /*12b0*/  UMOV UR16, UR5 ;  /* 0x0000000500107c82 */ /* 0x000fe20008000000 */
[----:B------:R-:W-:Y:S01]  /*12c0*/  STL [R1+0x70], RZ ;  /* 0x000070ff01007387 */ /* 0x000fe20000100800 */
[----:B---3--:R-:W3:Y:S01]  /*12d0*/  LDC R2, c[0x0][0x28c] ;  /* 0x0000a300ff027b82 */ /* 0x008ee20000000800 */
[----:B------:R-:W-:-:S02]  /*12e0*/  CS2R R4, SRZ ;  /* 0x0000000000047805 */ /* 0x000fc4000001ff00 */
[----:B------:R-:W-:Y:S01]  /*12f0*/  CS2R R6, SRZ ;  /* 0x0000000000067805 */ /* 0x000fe2000001ff00 */
[----:B------:R-:W-:Y:S01]  /*1300*/  STL [R1+0x6c], RZ ;  /* 0x00006cff01007387 */ /* 0x000fe20000100800 */
[----:B------:R-:W-:Y:S02]  /*1310*/  CS2R R8, SRZ ;  /* 0x0000000000087805 */ /* 0x000fe4000001ff00 */
[----:B------:R-:W-:Y:S02]  /*1320*/  CS2R R10, SRZ ;  /* 0x00000000000a7805 */ /* 0x000fe4000001ff00 */
[----:B------:R-:W-:Y:S01]  /*1330*/  CS2R R12, SRZ ;  /* 0x00000000000c7805 */ /* 0x000fe2000001ff00 */
[----:B------:R-:W-:Y:S01]  /*1340*/  STL [R1+0x68], RZ ;  /* 0x000068ff01007387 */ /* 0x000fe20000100800 */
[----:B------:R-:W-:Y:S02]  /*1350*/  CS2R R14, SRZ ;  /* 0x00000000000e7805 */ /* 0x000fe4000001ff00 */
[----:B------:R-:W-:-:S02]  /*1360*/  CS2R R16, SRZ ;  /* 0x0000000000107805 */ /* 0x000fc4000001ff00 */
[----:B-1----:R-:W-:Y:S01]  /*1370*/  CS2R R18, SRZ ;  /* 0x0000000000127805 */ /* 0x002fe2000001ff00 */
[----:B------:R-:W-:Y:S01]  /*1380*/  STL [R1+0x64], RZ ;  /* 0x000064ff01007387 */ /* 0x000fe20000100800 */
[----:B------:R-:W-:Y:S02]  /*1390*/  CS2R R20, SRZ ;  /* 0x0000000000147805 */ /* 0x000fe4000001ff00 */
[----:B------:R-:W-:Y:S02]  /*13a0*/  CS2R R22, SRZ ;  /* 0x0000000000167805 */ /* 0x000fe4000001ff00 */
[----:B------:R-:W-:Y:S01]  /*13b0*/  CS2R R152, SRZ ;  /* 0x0000000000987805 */ /* 0x000fe2000001ff00 */
[----:B------:R-:W-:Y:S01]  /*13c0*/  STL [R1+0x60], RZ ;  /* 0x000060ff01007387 */ /* 0x000fe20000100800 */
[----:B--2---:R-:W-:Y:S01]  /*13d0*/  ULEA UR14, UR11, UR14, 0x18 ;  /* 0x0000000e0b0e7291 */ /* 0x004fe2000f8ec03f */
[----:B------:R-:W-:Y:S02]  /*13e0*/  CS2R R154, SRZ ;  /* 0x00000000009a7805 */ /* 0x000fe4000001ff00 */
[----:B------:R-:W-:Y:S01]  /*13f0*/  CS2R R156, SRZ ;  /* 0x00000000009c7805 */ /* 0x000fe2000001ff00 */
[----:B------:R-:W-:Y:S01]  /*1400*/  STL [R1+0x5c], RZ ;  /* 0x00005cff01007387 */ /* 0x000fe20000100800 */
[----:B------:R-:W-:-:S02]  /*1410*/  CS2R R158, SRZ ;  /* 0x00000000009e7805 */ /* 0x000fc4000001ff00 */
[----:B------:R-:W-:Y:S02]  /*1420*/  CS2R R160, SRZ ;  /* 0x0000000000a07805 */ /* 0x000fe4000001ff00 */
[----:B------:R-:W-:Y:S02]  /*1430*/  CS2R R162, SRZ ;  /* 0x0000000000a27805 */ /* 0x000fe4000001ff00 */
[----:B0-----:R-:W-:Y:S01]  /*1440*/  LOP3.LUT R0, R0, 0x80, RZ, 0xc0, !PT ;  /* 0x0000008000007812 */ /* 0x001fe200078ec0ff */
[----:B------:R-:W-:Y:S01]  /*1450*/  STL [R1+0x58], RZ ;  /* 0x000058ff01007387 */ /* 0x000fe20000100800 */
[----:B---3--:R-:W-:Y:S02]  /*1460*/  ISETP.GE.AND P1, PT, R2, 0x1, PT ;  /* 0x000000010200780c */ /* 0x008fe40003f26270 */
[----:B------:R-:W-:Y:S02]  /*1470*/  CS2R R2, SRZ ;  /* 0x0000000000027805 */ /* 0x000fe4000001ff00 */
[----:B------:R-:W-:Y:S01]  /*1480*/  SHF.R.U32.HI R0, RZ, 0x7, R0 ;  /* 0x00000007ff007819 */ /* 0x000fe20000011600 */
[----:B------:R-:W-:Y:S01]  /*1490*/  STL [R1+0x54], RZ ;  /* 0x000054ff01007387 */ /* 0x000fe20000100800 */
[----:B------:R-:W-:-:S02]  /*14a0*/  CS2R R164, SRZ ;  /* 0x0000000000a47805 */ /* 0x000fc4000001ff00 */
[----:B------:R-:W-:Y:S02]  /*14b0*/  CS2R R166, SRZ ;  /* 0x0000000000a67805 */ /* 0x000fe4000001ff00 */
[----:B------:R-:W-:Y:S01]  /*14c0*/  CS2R R168, SRZ ;  /* 0x0000000000a87805 */ /* 0x000fe2000001ff00 */
[----:B------:R-:W-:Y:S01]  /*14d0*/  STL [R1+0x50], RZ ;  /* 0x000050ff01007387 */ /* 0x000fe20000100800 */
[----:B------:R-:W-:Y:S02]  /*14e0*/  CS2R R170, SRZ ;  /* 0x0000000000aa7805 */ /* 0x000fe4000001ff00 */
[----:B------:R-:W-:Y:S02]  /*14f0*/  CS2R R172, SRZ ;  /* 0x0000000000ac7805 */ /* 0x000fe4000001ff00 */
[----:B------:R-:W-:Y:S01]  /*1500*/  CS2R R174, SRZ ;  /* 0x0000000000ae7805 */ /* 0x000fe2000001ff00 */
[----:B------:R-:W0:Y:S01]  /*1510*/  SHFL.IDX PT, R0, R0, RZ, 0x1f ;  /* 0x00001fff00007589 */ /* 0x000e2200000e0000 */
[----:B------:R-:W-:-:S02]  /*1520*/  CS2R R176, SRZ ;  /* 0x0000000000b07805 */ /* 0x000fc4000001ff00 */
[----:B------:R-:W-:Y:S02]  /*1530*/  CS2R R178, SRZ ;  /* 0x0000000000b27805 */ /* 0x000fe4000001ff00 */
[----:B------:R-:W-:Y:S01]  /*1540*/  CS2R R180, SRZ ;  /* 0x0000000000b47805 */ /* 0x000fe2000001ff00 */
[----:B------:R1:W-:Y:S01]  /*1550*/  STL [R1+0x4c], RZ ;  /* 0x00004cff01007387 */ /* 0x0003e20000100800 */
[----:B------:R-:W-:Y:S02]  /*1560*/  CS2R R182, SRZ ;  /* 0x0000000000b67805 */ /* 0x000fe4000001ff00 */
[----:B------:R-:W-:Y:S02]  /*1570*/  CS2R R184, SRZ ;  /* 0x0000000000b87805 */ /* 0x000fe4000001ff00 */
[----:B------:R-:W-:Y:S01]  /*1580*/  CS2R R186, SRZ ;  /* 0x0000000000ba7805 */ /* 0x000fe2000001ff00 */
[----:B------:R1:W-:Y:S01]  /*1590*/  STL [R1+0x48], RZ ;  /* 0x000048ff01007387 */ /* 0x0003e20000100800 */
        /* <DEDUP_REMOVED lines=14> */
[----:B------:R-:W-:Y:S02]  /*1680*/  CS2R R210, SRZ ;  /* 0x0000000000d27805 */ /* 0x000fe4000001ff00 */
[----:B0-----:R-:W-:Y:S01]  /*1690*/  R2UR UR9, R0 ;  /* 0x00000000000972ca */ /* 0x001fe200000e0000 */
[----:B------:R1:W-:Y:S01]  /*16a0*/  STL [R1+0x38], RZ ;  /* 0x000038ff01007387 */ /* 0x0003e20000100800 */
[----:B------:R-:W-:Y:S01]  /*16b0*/  IMAD.MOV.U32 R0, RZ, RZ, RZ ;  /* 0x000000ffff007224 */ /* 0x000fe200078e00ff */
[----:B------:R-:W-:-:S02]  /*16c0*/  CS2R R212, SRZ ;  /* 0x0000000000d47805 */ /* 0x000fc4000001ff00 */
[----:B------:R-:W-:Y:S01]  /*16d0*/  CS2R R214, SRZ ;  /* 0x0000000000d67805 */ /* 0x000fe2000001ff00 */
[----:B------:R1:W-:Y:S01]  /*16e0*/  STL [R1+0x34], RZ ;  /* 0x000034ff01007387 */ /* 0x0003e20000100800 */
[----:B------:R-:W-:Y:S02]  /*16f0*/  CS2R R216, SRZ ;  /* 0x0000000000d87805 */ /* 0x000fe4000001ff00 */
[----:B------:R-:W-:Y:S02]  /*1700*/  CS2R R218, SRZ ;  /* 0x0000000000da7805 */ /* 0x000fe4000001ff00 */
[----:B------:R-:W-:Y:S01]  /*1710*/  CS2R R220, SRZ ;  /* 0x0000000000dc7805 */ /* 0x000fe2000001ff00 */
[----:B------:R1:W-:Y:S01]  /*1720*/  STL [R1+0x30], RZ ;  /* 0x000030ff01007387 */ /* 0x0003e20000100800 */
[----:B------:R-:W-:Y:S02]  /*1730*/  CS2R R222, SRZ ;  /* 0x0000000000de7805 */ /* 0x000fe4000001ff00 */
[----:B------:R-:W-:Y:S01]  /*1740*/  CS2R R224, SRZ ;  /* 0x0000000000e07805 */ /* 0x000fe2000001ff00 */
[----:B------:R-:W-:Y:S01]  /*1750*/  IMAD.MOV.U32 R226, RZ, RZ, RZ ;  /* 0x000000ffffe27224 */ /* 0x000fe200078e00ff */
[----:B------:R1:W-:Y:S01]  /*1760*/  STL [R1+0x2c], RZ ;  /* 0x00002cff01007387 */ /* 0x0003e20000100800 */
[----:B------:R-:W-:Y:S01]  /*1770*/  ULEA.HI UR10, UR9, UR9, URZ, 0x1 ;  /* 0x00000009090a7291 */ /* 0x000fe2000f8f083f */
[----:B------:R-:W-:Y:S01]  /*1780*/  IMAD.U32 R227, RZ, RZ, UR4 ;  /* 0x00000004ffe37e24 */ /* 0x000fe2000f8e00ff */
[----:B------:R-:W-:Y:S01]  /*1790*/  CS2R R24, SRZ ;  /* 0x0000000000187805 */ /* 0x000fe2000001ff00 */
[----:B------:R1:W-:Y:S01]  /*17a0*/  STL [R1+0x28], RZ ;  /* 0x000028ff01007387 */ /* 0x0003e20000100800 */
[----:B------:R-:W-:Y:S01]  /*17b0*/  ULOP3.LUT UR10, UR10, 0x1ffffe, URZ, 0xc0, !UPT ;  /* 0x001ffffe0a0a7892 */ /* 0x000fe2000f8ec03f */
[----:B----4-:R-:W-:-:S02]  /*17c0*/  CS2R R26, SRZ ;  /* 0x00000000001a7805 */ /* 0x010fc4000001ff00 */
[----:B------:R-:W-:Y:S01]  /*17d0*/  CS2R R28, SRZ ;  /* 0x00000000001c7805 */ /* 0x000fe2000001ff00 */
[----:B------:R1:W-:Y:S01]  /*17e0*/  STL [R1+0x24], RZ ;  /* 0x000024ff01007387 */ /* 0x0003e20000100800 */
[----:B------:R-:W-:Y:S01]  /*17f0*/  UIADD3 UR10, UR9, -UR10, URZ ;  /* 0x8000000a090a7290 */ /* 0x000fe2000fffe03f */
[----:B------:R-:W-:Y:S02]  /*1800*/  CS2R R30, SRZ ;  /* 0x00000000001e7805 */ /* 0x000fe4000001ff00 */
[----:B------:R-:W-:Y:S01]  /*1810*/  CS2R R32, SRZ ;  /* 0x0000000000207805 */ /* 0x000fe2000001ff00 */
[----:B------:R1:W-:Y:S01]  /*1820*/  STL [R1+0x20], RZ ;  /* 0x000020ff01007387 */ /* 0x0003e20000100800 */
[----:B------:R-:W-:Y:S01]  /*1830*/  ULEA UR10, UR10, UR14, 0xb ;  /* 0x0000000e0a0a7291 */ /* 0x000fe2000f8e583f */
[----:B------:R-:W-:Y:S02]  /*1840*/  CS2R R34, SRZ ;  /* 0x0000000000227805 */ /* 0x000fe4000001ff00 */
[----:B------:R-:W-:Y:S01]  /*1850*/  CS2R R36, SRZ ;  /* 0x0000000000247805 */ /* 0x000fe2000001ff00 */
[----:B------:R1:W-:Y:S01]  /*1860*/  STL [R1+0x1c], RZ ;  /* 0x00001cff01007387 */ /* 0x0003e20000100800 */
[----:B------:R-:W-:Y:S01]  /*1870*/  UIADD3 UR10, UR10, 0x100, URZ ;  /* 0x000001000a0a7890 */ /* 0x000fe2000fffe03f */
[----:B------:R-:W-:-:S02]  /*1880*/  CS2R R38, SRZ ;  /* 0x0000000000267805 */ /* 0x000fc4000001ff00 */
[----:B------:R-:W-:Y:S01]  /*1890*/  CS2R R40, SRZ ;  /* 0x0000000000287805 */ /* 0x000fe2000001ff00 */
[----:B------:R1:W-:Y:S01]  /*18a0*/  STL [R1+0x18], RZ ;  /* 0x000018ff01007387 */ /* 0x0003e20000100800 */
[----:B------:R-:W-:Y:S01]  /*18b0*/  USHF.R.U32.HI UR10, URZ, 0x4, UR10 ;  /* 0x000000043f0a7899 */ /* 0x000fe2000801160a */
[----:B------:R-:W-:Y:S02]  /*18c0*/  CS2R R42, SRZ ;  /* 0x00000000002a7805 */ /* 0x000fe4000001ff00 */
[----:B------:R-:W-:Y:S01]  /*18d0*/  CS2R R44, SRZ ;  /* 0x00000000002c7805 */ /* 0x000fe2000001ff00 */
[----:B------:R1:W-:Y:S01]  /*18e0*/  STL [R1+0x14], RZ ;  /* 0x000014ff01007387 */ /* 0x0003e20000100800 */
[----:B------:R-:W-:Y:S01]  /*18f0*/  ULOP3.LUT UR15, UR10, 0x3fff, URZ, 0xc0, !UPT ;  /* 0x00003fff0a0f7892 */ /* 0x000fe2000f8ec03f */
        /* <DEDUP_REMOVED lines=18> */
[----:B------:R1:W-:Y:S01]  /*1a20*/  STL [R1], RZ ;  /* 0x000000ff01007387 */ /* 0x0003e20000100800 */
[----:B------:R-:W-:-:S02]  /*1a30*/  CS2R R74, SRZ ;  /* 0x00000000004a7805 */ /* 0x000fc4000001ff00 */
[----:B------:R-:W-:Y:S02]  /*1a40*/  CS2R R76, SRZ ;  /* 0x00000000004c7805 */ /* 0x000fe4000001ff00 */
[----:B------:R-:W-:Y:S02]  /*1a50*/  CS2R R78, SRZ ;  /* 0x00000000004e7805 */ /* 0x000fe4000001ff00 */
[----:B------:R-:W-:Y:S02]  /*1a60*/  CS2R R80, SRZ ;  /* 0x0000000000507805 */ /* 0x000fe4000001ff00 */
[----:B------:R-:W-:Y:S02]  /*1a70*/  CS2R R82, SRZ ;  /* 0x0000000000527805 */ /* 0x000fe4000001ff00 */
[----:B------:R-:W-:Y:S02]  /*1a80*/  CS2R R84, SRZ ;  /* 0x0000000000547805 */ /* 0x000fe4000001ff00 */
        /* <DEDUP_REMOVED lines=32> */
[----:B------:R-:W-:Y:S01]  /*1c90*/  CS2R R150, SRZ ;  /* 0x0000000000967805 */ /* 0x000fe2000001ff00 */
[----:B-1----:R-:W-:Y:S06]  /*1ca0*/  @!P1 BRA `(.L_x_17) ;  /* 0x0000001000549947 */ /* 0x002fec0003800000 */
[----:B------:R-:W-:-:S06]  /*1cb0*/  UISETP.NE.AND UP0, UPT, UR22, 0x3, UPT ;  /* 0x000000031600788c */ /* 0x000fcc000bf05270 */
[----:B------:R-:W-:-:S13]  /*1cc0*/  PLOP3.LUT P2, PT, PT, PT, UP0, 0x80, 0x0 ;  /* 0x000000000000781c */ /* 0x000fda0003f4f008 */
[----:B------:R-:W-:Y:S05]  /*1cd0*/  @!P2 BRA `(.L_x_18) ;  /* 0x000000000004a947 */ /* 0x000fea0003800000 */
[----:B------:R-:W-:Y:S01]  /*1ce0*/  BPT.TRAP 0x1 ;  /* 0x000000040000795c */ /* 0x000fe20000300000 */
.L_x_18:
[----:B------:R-:W-:Y:S01]  /*1cf0*/  ULEA UR6, UR5, UR14, 0x3 ;  /* 0x0000000e05067291 */ /* 0x000fe2000f8e183f */
[----:B------:R-:W-:-:S05]  /*1d00*/  IMAD.U32 R0, RZ, RZ, UR4 ;  /* 0x00000004ff007e24 */ /* 0x000fca000f8e00ff */
[----:B------:R-:W-:-:S04]  /*1d10*/  SHF.L.U32 R0, R0, 0x1f, RZ ;  /* 0x0000001f00007819 */ /* 0x000fc800000006ff */
[----:B------:R0:W1:Y:S01]  /*1d20*/  SYNCS.PHASECHK.TRANS64.TRYWAIT P1, [UR6], R0 ;  /* 0x00000000ff0075a7 */ /* 0x0000620008020146 */
[----:B------:R-:W-:Y:S05]  /*1d30*/  @!P2 BRA `(.L_x_19) ;  /* 0x000000000004a947 */ /* 0x000fea0003800000 */
[----:B------:R-:W-:Y:S01]  /*1d40*/  BPT.TRAP 0x1 ;  /* 0x000000040000795c */ /* 0x000fe20000300000 */
.L_x_19:
[----:B-1----:R-:W-:Y:S05]  /*1d50*/  @P1 BRA `(.L_x_20) ;  /* 0x0000000000081947 */ /* 0x002fea0003800000 */
[----:B------:R-:W1:Y:S02]  /*1d60*/  SYNCS.PHASECHK.TRANS64.TRYWAIT P1, [UR6], R0 ;  /* 0x00000000ff0075a7 */ /* 0x000e640008020146 */
[----:B-1----:R-:W-:Y:S05]  /*1d70*/  @!P1 BRA `(.L_x_21) ;  /* 0x000000e000b89947 */ /* 0x002fea0003800000 */
.L_x_20:
[----:B------:R2:W-:Y:S01]  /*1d80*/  STL [R1+0x74], RZ ;  /* 0x000074ff01007387 */ /* 0x0005e20000100800 */
[----:B------:R-:W-:Y:S01]  /*1d90*/  UIADD3 UR6, UR14, 0x3100, URZ ;  /* 0x000031000e067890 */ /* 0x000fe2000fffe03f */
[----:B------:R-:W-:Y:S01]  /*1da0*/  WARPGROUP.ARRIVE ;  /* 0x00000000000079c5 */ /* 0x000fe20000000000 */
[----:B------:R-:W-:Y:S01]  /*1db0*/  ULDC UR7, c[0x0][0x50c] ;  /* 0x0001430000077ab9 */ /* 0x000fe20000000800 */
[----:B------:R2:W-:Y:S01]  /*1dc0*/  STL [R1+0x70], RZ ;  /* 0x000070ff01007387 */ /* 0x0005e20000100800 */
[----:B------:R-:W-:Y:S01]  /*1dd0*/  UISETP.NE.AND UP0, UPT, UR7, 0x1, UPT ;  /* 0x000000010700788c */ /* 0x000fe2000bf05270 */
[----:B01----:R-:W-:Y:S01]  /*1de0*/  IMAD.MOV.U32 R0, RZ, RZ, RZ ;  /* 0x000000ffff007224 */ /* 0x003fe200078e00ff */
[----:B------:R-:W-:Y:S01]  /*1df0*/  USHF.R.U32.HI UR6, URZ, 0x4, UR6 ;  /* 0x000000043f067899 */ /* 0x000fe20008011606 */
[----:B------:R2:W-:Y:S01]  /*1e00*/  STL [R1+0x6c], RZ ;  /* 0x00006cff01007387 */ /* 0x0005e20000100800 */
[----:B------:R-:W-:Y:S01]  /*1e10*/  USEL UR7, URZ, 0x1, UP0 ;  /* 0x000000013f077887 */ /* 0x000fe20008000000 */
[----:B------:R-:W-:Y:S01]  /*1e20*/  CS2R R2, SRZ ;  /* 0x0000000000027805 */ /* 0x000fe2000001ff00 */
[----:B------:R-:W-:Y:S01]  /*1e30*/  ULOP3.LUT UR6, UR6, 0x3fff, URZ, 0xc0, !UPT ;  /* 0x00003fff06067892 */ /* 0x000fe2000f8ec03f */
[----:B------:R2:W-:Y:S01]  /*1e40*/  STL [R1+0x68], RZ ;  /* 0x000068ff01007387 */ /* 0x0005e20000100800 */
[----:B------:R-:W-:Y:S01]  /*1e50*/  ULOP3.LUT UR8, UR15, 0x10000, URZ, 0xfc, !UPT ;  /* 0x000100000f087892 */ /* 0x000fe2000f8efc3f */
[----:B------:R-:W-:Y:S01]  /*1e60*/  CS2R R4, SRZ ;  /* 0x0000000000047805 */ /* 0x000fe2000001ff00 */
[----:B------:R-:W-:Y:S01]  /*1e70*/  ULOP3.LUT UR6, UR6, 0x10000, URZ, 0xfc, !UPT ;  /* 0x0001000006067892 */ /* 0x000fe2000f8efc3f */
[----:B------:R2:W-:Y:S01]  /*1e80*/  STL [R1+0x64], RZ ;  /* 0x000064ff01007387 */ /* 0x0005e20000100800 */
[----:B------:R-:W-:Y:S01]  /*1e90*/  ISETP.NE.AND P1, PT, RZ, UR7, PT ;  /* 0x00000007ff007c0c */ /* 0x000fe2000bf25270 */
[----:B------:R-:W-:Y:S01]  /*1ea0*/  ULEA UR8, UR5, UR8, 0x8 ;  /* 0x0000000805087291 */ /* 0x000fe2000f8e403f */
[----:B------:R-:W-:Y:S01]  /*1eb0*/  CS2R R6, SRZ ;  /* 0x0000000000067805 */ /* 0x000fe2000001ff00 */
[----:B------:R2:W-:Y:S01]  /*1ec0*/  STL [R1+0x60], RZ ;  /* 0x000060ff01007387 */ /* 0x0005e20000100800 */
[----:B------:R-:W-:Y:S01]  /*1ed0*/  ULEA UR10, UR5, UR6, 0x9 ;  /* 0x00000006050a7291 */ /* 0x000fe2000f8e483f */
[----:B------:R-:W-:Y:S01]  /*1ee0*/  CS2R R8, SRZ ;  /* 0x0000000000087805 */ /* 0x000fe2000001ff00 */
[----:B------:R-:W-:Y:S01]  /*1ef0*/  UMOV UR9, 0xc0000010 ;  /* 0xc000001000097882 */ /* 0x000fe20000000000 */
[----:B------:R2:W-:Y:S01]  /*1f00*/  STL [R1+0x5c], RZ ;  /* 0x00005cff01007387 */ /* 0x0005e20000100800 */
[----:B------:R-:W-:Y:S01]  /*1f10*/  UMOV UR11, 0xc0000010 ;  /* 0xc0000010000b7882 */ /* 0x000fe20000000000 */
[----:B------:R-:W-:Y:S01]  /*1f20*/  UMOV UR6, 0x1 ;  /* 0x0000000100067882 */ /* 0x000fe20000000000 */
[----:B------:R-:W-:Y:S01]  /*1f30*/  CS2R R10, SRZ ;  /* 0x00000000000a7805 */ /* 0x000fe2000001ff00 */
[----:B------:R2:W-:Y:S01]  /*1f40*/  STL [R1+0x58], RZ ;  /* 0x000058ff01007387 */ /* 0x0005e20000100800 */
[----:B------:R-:W-:Y:S01]  /*1f50*/  CS2R R12, SRZ ;  /* 0x00000000000c7805 */ /* 0x000fe2000001ff00 */
[----:B------:R-:W-:Y:S01]  /*1f60*/  QGMMA.64x256x32.F32.E4M3.E4M3 R24, gdesc[UR8], RZ, !UPT, gsb0 ;  /* 0x03e00000081879f3 */ /* 0x000fe2000c0008ff */
        /* <DEDUP_REMOVED lines=55> */
[----:B------:R-:W-:Y:S01]  /*22e0*/  CS2R R224, SRZ ;  /* 0x0000000000e07805 */ /* 0x000fe2000001ff00 */
[----:B------:R-:W-:Y:S01]  /*22f0*/  IMAD.MOV.U32 R226, RZ, RZ, RZ ;  /* 0x000000ffffe27224 */ /* 0x000fe200078e00ff */
[----:B------:R2:W-:Y:S04]  /*2300*/  STL [R1+0x1c], RZ ;  /* 0x00001cff01007387 */ /* 0x0005e80000100800 */
[----:B------:R2:W-:Y:S04]  /*2310*/  STL [R1+0x18], RZ ;  /* 0x000018ff01007387 */ /* 0x0005e80000100800 */
[----:B------:R2:W-:Y:S04]  /*2320*/  STL [R1+0x14], RZ ;  /* 0x000014ff01007387 */ /* 0x0005e80000100800 */
[----:B------:R2:W-:Y:S04]  /*2330*/  STL [R1+0x10], RZ ;  /* 0x000010ff01007387 */ /* 0x0005e80000100800 */
[----:B------:R2:W-:Y:S04]  /*2340*/  STL [R1+0xc], RZ ;  /* 0x00000cff01007387 */ /* 0x0005e80000100800 */
[----:B------:R2:W-:Y:S04]  /*2350*/  STL [R1+0x8], RZ ;  /* 0x000008ff01007387 */ /* 0x0005e80000100800 */
[----:B------:R2:W-:Y:S04]  /*2360*/  STL [R1+0x4], RZ ;  /* 0x000004ff01007387 */ /* 0x0005e80000100800 */
[----:B------:R2:W-:Y:S01]  /*2370*/  STL [R1], RZ ;  /* 0x000000ff01007387 */ /* 0x0005e20000100800 */
[----:B------:R-:W-:Y:S05]  /*2380*/  @!P1 BRA `(.L_x_22) ;  /* 0x0000000800809947 */ /* 0x000fea0003800000 */
[----:B------:R-:W-:Y:S02]  /*2390*/  WARPGROUP.DEPBAR.LE gsb0, 0x0 ;  /* 0x00008000000079c5 */ /* 0x000fe40000010000 */
[----:B------:R-:W-:-:S01]  /*23a0*/  FADD R227, RZ, R122 ;  /* 0x0000007affe37221 */ /* 0x000fc20000000000 */
[----:B------:R-:W-:Y:S01]  /*23b0*/  FADD R226, RZ, R24 ;  /* 0x00000018ffe27221 */ /* 0x000fe20000000000 */
[----:B------:R-:W-:-:S01]  /*23c0*/  FADD R225, RZ, R25 ;  /* 0x00000019ffe17221 */ /* 0x000fc20000000000 */
[----:B------:R-:W-:Y:S01]  /*23d0*/  FADD R224, RZ, R26 ;  /* 0x0000001affe07221 */ /* 0x000fe20000000000 */
[----:B------:R-:W-:-:S01]  /*23e0*/  FADD R223, RZ, R27 ;  /* 0x0000001bffdf7221 */ /* 0x000fc20000000000 */
[----:B------:R0:W-:Y:S01]  /*23f0*/  STL [R1], R227 ;  /* 0x000000e301007387 */ /* 0x0001e20000100800 */
[----:B------:R-:W-:-:S01]  /*2400*/  FADD R222, RZ, R28 ;  /* 0x0000001cffde7221 */ /* 0x000fc20000000000 */
[----:B------:R-:W-:Y:S01]  /*2410*/  FADD R221, RZ, R29 ;  /* 0x0000001dffdd7221 */ /* 0x000fe20000000000 */
[----:B------:R-:W-:-:S01]  /*2420*/  FADD R220, RZ, R30 ;  /* 0x0000001effdc7221 */ /* 0x000fc20000000000 */
[----:B------:R-:W-:Y:S01]  /*2430*/  FADD R219, RZ, R31 ;  /* 0x0000001fffdb7221 */ /* 0x000fe20000000000 */
[----:B------:R-:W-:-:S01]  /*2440*/  FADD R218, RZ, R32 ;  /* 0x00000020ffda7221 */ /* 0x000fc20000000000 */
[----:B------:R-:W-:Y:S01]  /*2450*/  FADD R217, RZ, R33 ;  /* 0x00000021ffd97221 */ /* 0x000fe20000000000 */
[----:B------:R-:W-:-:S01]  /*2460*/  FADD R216, RZ, R34 ;  /* 0x00000022ffd87221 */ /* 0x000fc20000000000 */
[----:B------:R-:W-:Y:S01]  /*2470*/  FADD R215, RZ, R35 ;  /* 0x00000023ffd77221 */ /* 0x000fe20000000000 */
[----:B------:R-:W-:-:S01]  /*2480*/  FADD R214, RZ, R36 ;  /* 0x00000024ffd67221 */ /* 0x000fc20000000000 */
[----:B0-----:R-:W-:Y:S01]  /*2490*/  FADD R227, RZ, R123 ;  /* 0x0000007bffe37221 */ /* 0x001fe20000000000 */
[----:B------:R-:W-:-:S01]  /*24a0*/  FADD R213, RZ, R37 ;  /* 0x00000025ffd57221 */ /* 0x000fc20000000000 */
[----:B------:R-:W-:Y:S01]  /*24b0*/  FADD R212, RZ, R38 ;  /* 0x00000026ffd47221 */ /* 0x000fe20000000000 */
[----:B------:R-:W-:-:S01]  /*24c0*/  FADD R211, RZ, R39 ;  /* 0x00000027ffd37221 */ /* 0x000fc20000000000 */
[----:B------:R-:W-:Y:S01]  /*24d0*/  FADD R210, RZ, R40 ;  /* 0x00000028ffd27221 */ /* 0x000fe20000000000 */
[----:B------:R0:W-:Y:S01]  /*24e0*/  STL [R1+0x4], R227 ;  /* 0x000004e301007387 */ /* 0x0001e20000100800 */
        /* <DEDUP_REMOVED lines=93> */
[----:B------:R-:W-:Y:S01]  /*2ac0*/  UMOV UR6, URZ ;  /* 0x0000003f00067c82 */ /* 0x000fe20008000000 */
[----:B0-----:R-:W-:-:S05]  /*2ad0*/  FADD R227, RZ, R130 ;  /* 0x00000082ffe37221 */ /* 0x001fca0000000000 */
[----:B------:R0:W-:Y:S02]  /*2ae0*/  STL [R1+0x20], R227 ;  /* 0x000020e301007387 */ /* 0x0001e40000100800 */
        /* <DEDUP_REMOVED lines=42> */
.L_x_22:
[----:B------:R-:W-:-:S04]  /*2d90*/  UIADD3 UR16, UR5, 0x1, URZ ;  /* 0x0000000105107890 */ /* 0x000fc8000fffe03f */
[----:B------:R-:W-:-:S04]  /*2da0*/  UISETP.NE.AND UP0, UPT, UR16, 0x3, UPT ;  /* 0x000000031000788c */ /* 0x000fc8000bf05270 */
[----:B------:R-:W-:Y:S02]  /*2db0*/  USEL UR8, URZ, 0x1, UP0 ;  /* 0x000000013f087887 */ /* 0x000fe40008000000 */
[----:B------:R-:W-:Y:S02]  /*2dc0*/  USEL UR16, UR16, URZ, UP0 ;  /* 0x0000003f10107287 */ /* 0x000fe40008000000 */
[----:B------:R-:W-:-:S06]  /*2dd0*/  ULOP3.LUT UR8, UR4, UR8, URZ, 0x3c, !UPT ;  /* 0x0000000804087292 */ /* 0x000fcc000f8e3c3f */
[----:B0-----:R-:W-:Y:S01]  /*2de0*/  IMAD.U32 R227, RZ, RZ, UR8 ;  /* 0x00000008ffe37e24 */ /* 0x001fe2000f8e00ff */
[----:B------:R-:W-:-:S06]  /*2df0*/  UMOV UR8, 0x1 ;  /* 0x0000000100087882 */ /* 0x000fcc0000000000 */
.L_x_17:
[----:B------:R-:W-:-:S04]  /*2e00*/  UISETP.LT.AND UP0, UPT, UR12, 0x1, UPT ;  /* 0x000000010c00788c */ /* 0x000fc8000bf01270 */
[----:B------:R-:W-:-:S04]  /*2e10*/  USEL UR9, UR12, 0x1, UP0 ;  /* 0x000000010c097887 */ /* 0x000fc80008000000 */
[----:B------:R-:W-:-:S04]  /*2e20*/  UIADD3 UR9, UR12, -UR9, URZ ;  /* 0x800000090c097290 */ /* 0x000fc8000fffe03f */
[----:B------:R-:W-:-:S06]  /*2e30*/  UISETP.GE.AND UP0, UPT, UR9, 0x1, UPT ;  /* 0x000000010900788c */ /* 0x000fcc000bf06270 */
[----:B------:R-:W-:-:S13]  /*2e40*/  PLOP3.LUT P1, PT, PT, PT, UP0, 0x80, 0x0 ;  /* 0x000000000000781c */ /* 0x000fda0003f2f008 */
[----:B------:R-:W-:Y:S05]  /*2e50*/  @!P1 BRA `(.L_x_23) ;  /* 0x0000001000809947 */ /* 0x000fea0003800000 */
[----:B------:R-:W-:Y:S01]  /*2e60*/  IMAD.U32 R228, RZ, RZ, UR9 ;  /* 0x00000009ffe47e24 */ /* 0x000fe2000f8e00ff */
[----:B------:R-:W-:Y:S01]  /*2e70*/  UMOV UR17, UR5 ;  /* 0x0000000500117c82 */ /* 0x000fe20008000000 */
[----:B------:R-:W-:-:S05]  /*2e80*/  ULDC UR24, c[0x0][0x50c] ;  /* 0x0001430000187ab9 */ /* 0x000fca0000000800 */
.L_x_31:
[----:B------:R-:W-:-:S06]  /*2e90*/  UISETP.NE.AND UP0, UPT, UR22, 0x3, UPT ;  /* 0x000000031600788c */ /* 0x000fcc000bf05270 */
[----:B------:R-:W-:-:S13]  /*2ea0*/  PLOP3.LUT P2, PT, PT, PT, UP0, 0x80, 0x0 ;  /* 0x000000000000781c */ /* 0x000fda0003f4f008 */
[----:B01---5:R-:W-:Y:S05]  /*2eb0*/  @!P2 BRA `(.L_x_24) ;  /* 0x000000000004a947 */ /* 0x023fea0003800000 */
[----:B------:R-:W-:Y:S01]  /*2ec0*/  BPT.TRAP 0x1 ;  /* 0x000000040000795c */ /* 0x000fe20000300000 */
.L_x_24:
[----:B------:R-:W0:Y:S01]  /*2ed0*/  S2UR UR9, SR_CgaCtaId ;  /* 0x00000000000979c3 */ /* 0x000e220000008800 */
[----:B------:R-:W-:Y:S01]  /*2ee0*/  UMOV UR14, 0x400 ;  /* 0x00000400000e7882 */ /* 0x000fe20000000000 */
[----:B------:R-:W-:Y:S01]  /*2ef0*/  SHF.L.U32 R229, R227, 0x1f, RZ ;  /* 0x0000001fe3e57819 */ /* 0x000fe200000006ff */
[----:B0-----:R-:W-:-:S04]  /*2f00*/  ULEA UR14, UR9, UR14, 0x18 ;  /* 0x0000000e090e7291 */ /* 0x001fc8000f8ec03f */
[----:B------:R-:W-:-:S09]  /*2f10*/  ULEA UR9, UR16, UR14, 0x3 ;  /* 0x0000000e10097291 */ /* 0x000fd2000f8e183f */
[----:B------:R0:W1:Y:S01]  /*2f20*/  SYNCS.PHASECHK.TRANS64.TRYWAIT P1, [UR9], R229 ;  /* 0x000000e5ff0075a7 */ /* 0x0000620008020149 */
[----:B------:R-:W-:Y:S05]  /*2f30*/  @!P2 BRA `(.L_x_25) ;  /* 0x000000000004a947 */ /* 0x000fea0003800000 */
[----:B------:R-:W-:Y:S01]  /*2f40*/  BPT.TRAP 0x1 ;  /* 0x000000040000795c */ /* 0x000fe20000300000 */
.L_x_25:
[----:B-1----:R-:W-:Y:S05]  /*2f50*/  @P1 BRA `(.L_x_26) ;  /* 0x0000000000081947 */ /* 0x002fea0003800000 */
[----:B------:R-:W1:Y:S02]  /*2f60*/  SYNCS.PHASECHK.TRANS64.TRYWAIT P1, [UR9], R229 ;  /* 0x000000e5ff0075a7 */ /* 0x000e640008020149 */
[----:B-1----:R-:W-:Y:S05]  /*2f70*/  @!P1 BRA `(.L_x_27) ;  /* 0x000000d000509947 */ /* 0x002fea0003800000 */
.L_x_26:
[----:B------:R-:W-:Y:S01]  /*2f80*/  UIADD3 UR9, UR14, 0x3100, URZ ;  /* 0x000031000e097890 */ /* 0x000fe2000fffe03f */
[----:B------:R-:W-:Y:S01]  /*2f90*/  WARPGROUP.ARRIVE ;  /* 0x00000000000079c5 */ /* 0x000fe20000000000 */
[----:B------:R-:W-:Y:S02]  /*2fa0*/  UISETP.NE.AND UP0, UPT, UR7, URZ, UPT ;  /* 0x0000003f0700728c */ /* 0x000fe4000bf05270 */
[----:B------:R-:W-:Y:S02]  /*2fb0*/  USHF.R.U32.HI UR9, URZ, 0x4, UR9 ;  /* 0x000000043f097899 */ /* 0x000fe40008011609 */
[----:B------:R-:W-:Y:S02]  /*2fc0*/  USEL UR8, UR8, URZ, !UP0 ;  /* 0x0000003f08087287 */ /* 0x000fe4000c000000 */
[----:B------:R-:W-:Y:S02]  /*2fd0*/  ULOP3.LUT UR9, UR9, 0x3fff, URZ, 0xc0, !UPT ;  /* 0x00003fff09097892 */ /* 0x000fe4000f8ec03f */
[----:B------:R-:W-:-:S02]  /*2fe0*/  ULOP3.LUT UR7, UR15, 0x10000, URZ, 0xfc, !UPT ;  /* 0x000100000f077892 */ /* 0x000fc4000f8efc3f */
[----:B------:R-:W-:Y:S02]  /*2ff0*/  ULOP3.LUT UR9, UR9, 0x10000, URZ, 0xfc, !UPT ;  /* 0x0001000009097892 */ /* 0x000fe4000f8efc3f */
[----:B------:R-:W-:Y:S02]  /*3000*/  UISETP.NE.U32.AND UP0, UPT, UR8, URZ, UPT ;  /* 0x0000003f0800728c */ /* 0x000fe4000bf05070 */
[----:B------:R-:W-:Y:S02]  /*3010*/  ULEA UR8, UR16, UR7, 0x8 ;  /* 0x0000000710087291 */ /* 0x000fe4000f8e403f */
[----:B------:R-:W-:Y:S01]  /*3020*/  ULEA UR10, UR16, UR9, 0x9 ;  /* 0x00000009100a7291 */ /* 0x000fe2000f8e483f */
[----:B------:R-:W-:Y:S02]  /*3030*/  UMOV UR11, 0xc0000010 ;  /* 0xc0000010000b7882 */ /* 0x000fe40000000000 */
[----:B------:R-:W-:Y:S01]  /*3040*/  UMOV UR9, 0xc0000010 ;  /* 0xc000001000097882 */ /* 0x000fe20000000000 */
[----:B------:R-:W-:-:S05]  /*3050*/  UIADD3 UR6, UR6, 0x1, URZ ;  /* 0x0000000106067890 */ /* 0x000fca000fffe03f */
[----:B------:R-:W-:Y:S01]  /*3060*/  QGMMA.64x256x32.F32.E4M3.E4M3 R24, gdesc[UR8], R24, UP0, gsb0 ;  /* 0x03e00000081879f3 */ /* 0x000fe2000b800818 */
[----:B------:R-:W-:-:S04]  /*3070*/  UISETP.NE.AND UP0, UPT, UR6, UR24, UPT ;  /* 0x000000180600728c */ /* 0x000fc8000bf05270 */
[----:B------:R-:W-:-:S06]  /*3080*/  USEL UR7, URZ, 0x1, UP0 ;  /* 0x000000013f077887 */ /* 0x000fcc0008000000 */
[----:B------:R-:W-:Y:S01]  /*3090*/  ISETP.NE.AND P1, PT, RZ, UR7, PT ;  /* 0x00000007ff007c0c */ /* 0x000fe2000bf25270 */
[----:B------:R-:W-:-:S12]  /*30a0*/  WARPGROUP.DEPBAR.LE gsb0, 0x1 ;  /* 0x00008000000079c5 */ /* 0x000fd80000010100 */
[----:B------:R-:W-:Y:S05]  /*30b0*/  @!P1 BRA `(.L_x_28) ;  /* 0x0000000c00809947 */ /* 0x000fea0003800000 */
[----:B------:R-:W-:Y:S02]  /*30c0*/  WARPGROUP.DEPBAR.LE gsb0, 0x0 ;  /* 0x00008000000079c5 */ /* 0x000fe40000010000 */
[----:B------:R-:W-:-:S01]  /*30d0*/  FADD R226, R24, R226 ;  /* 0x000000e218e27221 */ /* 0x000fc20000000000 */
[----:B------:R-:W-:Y:S01]  /*30e0*/  FADD R225, R25, R225 ;  /* 0x000000e119e17221 */ /* 0x000fe20000000000 */
[----:B------:R1:W-:Y:S01]  /*30f0*/  STL [R1+0x8c], R227 ;  /* 0x00008ce301007387 */ /* 0x0003e20000100800 */
[----:B------:R-:W-:-:S01]  /*3100*/  FADD R224, R26, R224 ;  /* 0x000000e01ae07221 */ /* 0x000fc20000000000 */
[----:B------:R-:W-:Y:S01]  /*3110*/  FADD R223, R27, R223 ;  /* 0x000000df1bdf7221 */ /* 0x000fe20000000000 */
[----:B------:R-:W-:-:S01]  /*3120*/  FADD R222, R28, R222 ;  /* 0x000000de1cde7221 */ /* 0x000fc20000000000 */
[----:B------:R-:W-:Y:S01]  /*3130*/  FADD R221, R29, R221 ;  /* 0x000000dd1ddd7221 */ /* 0x000fe20000000000 */
[----:B-1----:R-:W3:Y:S04]  /*3140*/  LDL.LU R227, [R1+0x30] ;  /* 0x0000300001e37983 */ /* 0x002ee80000300800 */
[----:B------:R1:W-:Y:S01]  /*3150*/  STL [R1+0x90], R226 ;  /* 0x000090e201007387 */ /* 0x0003e20000100800 */
[----:B------:R-:W-:-:S01]  /*3160*/  FADD R220, R30, R220 ;  /* 0x000000dc1edc7221 */ /* 0x000fc20000000000 */
[----:B------:R-:W-:-:S02]  /*3170*/  FADD R219, R31, R219 ;  /* 0x000000db1fdb7221 */ /* 0x000fc40000000000 */
[----:B-1----:R-:W4:Y:S04]  /*3180*/  LDL.LU R226, [R1+0x2c] ;  /* 0x00002c0001e27983 */ /* 0x002f280000300800 */
[----:B------:R1:W-:Y:S01]  /*3190*/  STL [R1+0x94], R225 ;  /* 0x000094e101007387 */ /* 0x0003e20000100800 */
[----:B------:R-:W-:-:S03]  /*31a0*/  FADD R218, R32, R218 ;  /* 0x000000da20da7221 */ /* 0x000fc60000000000 */
[----:B-1----:R-:W2:Y:S04]  /*31b0*/  LDL.LU R225, [R1+0x28] ;  /* 0x0000280001e17983 */ /* 0x002ea80000300800 */
        /* <DEDUP_REMOVED lines=9> */
[----:B------:R1:W-:Y:S04]  /*3250*/  STL [R1+0xa4], R221 ;  /* 0x0000a4dd01007387 */ /* 0x0003e80000100800 */
        /* <DEDUP_REMOVED lines=12> */
[----:B-1----:R-:W2:Y:S01]  /*3320*/  LDL.LU R215, [R1] ;  /* 0x0000000001d77983 */ /* 0x002ea20000300800 */
[----:B------:R-:W-:-:S01]  /*3330*/  FADD R214, R36, R214 ;  /* 0x000000d624d67221 */ /* 0x000fc20000000000 */
[----:B------:R-:W-:Y:S01]  /*3340*/  FADD R213, R37, R213 ;  /* 0x000000d525d57221 */ /* 0x000fe20000000000 */
[----:B------:R-:W-:-:S01]  /*3350*/  FADD R212, R38, R212 ;  /* 0x000000d426d47221 */ /* 0x000fc20000000000 */
[----:B------:R-:W-:Y:S01]  /*3360*/  FADD R211, R39, R211 ;  /* 0x000000d327d37221 */ /* 0x000fe20000000000 */
[----:B------:R-:W-:-:S01]  /*3370*/  FADD R210, R40, R210 ;  /* 0x000000d228d27221 */ /* 0x000fc20000000000 */
[----:B------:R-:W-:Y:S01]  /*3380*/  STL [R1+0xc0], R214 ;  /* 0x0000c0d601007387 */ /* 0x000fe20000100800 */
        /* <DEDUP_REMOVED lines=11> */
[----:B------:R1:W-:Y:S01]  /*3440*/  STL [R1+0xcc], R211 ;  /* 0x0000ccd301007387 */ /* 0x0003e20000100800 */
[----:B------:R-:W-:-:S01]  /*3450*/  FADD R200, R50, R200 ;  /* 0x000000c832c87221 */ /* 0x000fc20000000000 */
[----:B------:R-:W-:Y:S01]  /*3460*/  FADD R199, R51, R199 ;  /* 0x000000c733c77221 */ /* 0x000fe20000000000 */
        /* <DEDUP_REMOVED lines=69> */
[----:B-----5:R-:W-:Y:S01]  /*38c0*/  FADD R0, R121, R0 ;  /* 0x0000000079007221 */ /* 0x020fe20000000000 */
[----:B---3--:R-:W-:-:S01]  /*38d0*/  FADD R227, R134, R227 ;  /* 0x000000e386e37221 */ /* 0x008fc20000000000 */
[----:B----4-:R-:W-:Y:S01]  /*38e0*/  FADD R226, R133, R226 ;  /* 0x000000e285e27221 */ /* 0x010fe20000000000 */
[----:B--2---:R-:W-:-:S01]  /*38f0*/  FADD R225, R132, R225 ;  /* 0x000000e184e17221 */ /* 0x004fc20000000000 */
        /* <DEDUP_REMOVED lines=9> */
[----:B------:R-:W-:-:S05]  /*3990*/  FADD R215, R122, R215 ;  /* 0x000000d77ad77221 */ /* 0x000fca0000000000 */
[----:B------:R2:W-:Y:S04]  /*39a0*/  STL [R1], R215 ;  /* 0x000000d701007387 */ /* 0x0005e80000100800 */
[----:B------:R3:W-:Y:S04]  /*39b0*/  STL [R1+0x4], R216 ;  /* 0x000004d801007387 */ /* 0x0007e80000100800 */
        /* <DEDUP_REMOVED lines=8> */
[----:B-1----:R-:W4:Y:S04]  /*3a40*/  LDL.LU R211, [R1+0x34] ;  /* 0x0000340001d37983 */ /* 0x002f280000300800 */
[----:B------:R1:W-:Y:S04]  /*3a50*/  STL [R1+0x28], R225 ;  /* 0x000028e101007387 */ /* 0x0003e80000100800 */
[----:B------:R-:W4:Y:S04]  /*3a60*/  LDL.LU R212, [R1+0x38] ;  /* 0x0000380001d47983 */ /* 0x000f280000300800 */
[----:B------:R1:W-:Y:S04]  /*3a70*/  STL [R1+0x2c], R226 ;  /* 0x00002ce201007387 */ /* 0x0003e80000100800 */
[----:B------:R-:W4:Y:S04]  /*3a80*/  LDL.LU R213, [R1+0x3c] ;  /* 0x00003c0001d57983 */ /* 0x000f280000300800 */
[----:B------:R1:W-:Y:S04]  /*3a90*/  STL [R1+0x30], R227 ;  /* 0x000030e301007387 */ /* 0x0003e80000100800 */
[----:B------:R-:W4:Y:S04]  /*3aa0*/  LDL.LU R214, [R1+0x40] ;  /* 0x0000400001d67983 */ /* 0x000f280000300800 */
[----:B--2---:R-:W2:Y:S04]  /*3ab0*/  LDL.LU R215, [R1+0x44] ;  /* 0x0000440001d77983 */ /* 0x004ea80000300800 */
[----:B---3--:R-:W3:Y:S04]  /*3ac0*/  LDL.LU R216, [R1+0x48] ;  /* 0x0000480001d87983 */ /* 0x008ee80000300800 */
[----:B----4-:R-:W4:Y:S04]  /*3ad0*/  LDL.LU R217, [R1+0x4c] ;  /* 0x00004c0001d97983 */ /* 0x010f280000300800 */
[----:B0-----:R-:W4:Y:S04]  /*3ae0*/  LDL.LU R218, [R1+0x50] ;  /* 0x0000500001da7983 */ /* 0x001f280000300800 */
[----:B------:R-:W4:Y:S04]  /*3af0*/  LDL.LU R219, [R1+0x54] ;  /* 0x0000540001db7983 */ /* 0x000f280000300800 */
[----:B------:R-:W4:Y:S04]  /*3b00*/  LDL.LU R220, [R1+0x58] ;  /* 0x0000580001dc7983 */ /* 0x000f280000300800 */
[----:B------:R-:W4:Y:S04]  /*3b10*/  LDL.LU R221, [R1+0x5c] ;  /* 0x00005c0001dd7983 */ /* 0x000f280000300800 */
[----:B------:R-:W4:Y:S04]  /*3b20*/  LDL.LU R222, [R1+0x60] ;  /* 0x0000600001de7983 */ /* 0x000f280000300800 */
[----:B------:R-:W4:Y:S04]  /*3b30*/  LDL.LU R223, [R1+0x64] ;  /* 0x0000640001df7983 */ /* 0x000f280000300800 */
[----:B------:R-:W4:Y:S04]  /*3b40*/  LDL.LU R224, [R1+0x68] ;  /* 0x0000680001e07983 */ /* 0x000f280000300800 */
[----:B-1----:R-:W4:Y:S04]  /*3b50*/  LDL.LU R225, [R1+0x6c] ;  /* 0x00006c0001e17983 */ /* 0x002f280000300800 */
[----:B------:R-:W4:Y:S04]  /*3b60*/  LDL.LU R226, [R1+0x70] ;  /* 0x0000700001e27983 */ /* 0x000f280000300800 */
[----:B------:R-:W4:Y:S01]  /*3b70*/  LDL.LU R227, [R1+0x74] ;  /* 0x0000740001e37983 */ /* 0x000f220000300800 */
[----:B------:R-:W-:-:S05]  /*3b80*/  FADD R211, R135, R211 ;  /* 0x000000d387d37221 */ /* 0x000fca0000000000 */
[----:B------:R0:W-:Y:S01]  /*3b90*/  STL [R1+0x34], R211 ;  /* 0x000034d301007387 */ /* 0x0001e20000100800 */
[----:B------:R-:W-:-:S03]  /*3ba0*/  FADD R212, R136, R212 ;  /* 0x000000d488d47221 */ /* 0x000fc60000000000 */
[----:B0-----:R1:W5:Y:S01]  /*3bb0*/  LDL.LU R211, [R1+0xcc] ;  /* 0x0000cc0001d37983 */ /* 0x0013620000300800 */
[----:B------:R-:W-:-:S03]  /*3bc0*/  FADD R213, R137, R213 ;  /* 0x000000d589d57221 */ /* 0x000fc60000000000 */
[----:B------:R0:W-:Y:S01]  /*3bd0*/  STL [R1+0x38], R212 ;  /* 0x000038d401007387 */ /* 0x0001e20000100800 */
[----:B------:R-:W-:-:S01]  /*3be0*/  FADD R214, R138, R214 ;  /* 0x000000d68ad67221 */ /* 0x000fc20000000000 */
[----:B--2---:R-:W-:Y:S02]  /*3bf0*/  FADD R215, R139, R215 ;  /* 0x000000d78bd77221 */ /* 0x004fe40000000000 */
[----:B0-----:R1:W5:Y:S01]  /*3c00*/  LDL.LU R212, [R1+0xc8] ;  /* 0x0000c80001d47983 */ /* 0x0013620000300800 */
[----:B---3--:R-:W-:-:S03]  /*3c10*/  FADD R216, R140, R216 ;  /* 0x000000d88cd87221 */ /* 0x008fc60000000000 */
[----:B------:R0:W-:Y:S01]  /*3c20*/  STL [R1+0x3c], R213 ;  /* 0x00003cd501007387 */ /* 0x0001e20000100800 */
[----:B----4-:R-:W-:-:S03]  /*3c30*/  FADD R217, R141, R217 ;  /* 0x000000d98dd97221 */ /* 0x010fc60000000000 */
[----:B0-----:R1:W5:Y:S01]  /*3c40*/  LDL.LU R213, [R1+0xc4] ;  /* 0x0000c40001d57983 */ /* 0x0013620000300800 */
[----:B------:R-:W-:-:S03]  /*3c50*/  FADD R218, R142, R218 ;  /* 0x000000da8eda7221 */ /* 0x000fc60000000000 */
[----:B------:R0:W-:Y:S01]  /*3c60*/  STL [R1+0x40], R214 ;  /* 0x000040d601007387 */ /* 0x0001e20000100800 */
[----:B------:R-:W-:-:S01]  /*3c70*/  FADD R219, R143, R219 ;  /* 0x000000db8fdb7221 */ /* 0x000fc20000000000 */
[----:B------:R-:W-:Y:S02]  /*3c80*/  FADD R220, R144, R220 ;  /* 0x000000dc90dc7221 */ /* 0x000fe40000000000 */
[----:B0-----:R1:W5:Y:S04]  /*3c90*/  LDL.LU R214, [R1+0xc0] ;  /* 0x0000c00001d67983 */ /* 0x0013680000300800 */
[----:B------:R0:W-:Y:S01]  /*3ca0*/  STL [R1+0x44], R215 ;  /* 0x000044d701007387 */ /* 0x0001e20000100800 */
[----:B------:R-:W-:-:S01]  /*3cb0*/  FADD R221, R145, R221 ;  /* 0x000000dd91dd7221 */ /* 0x000fc20000000000 */
[----:B------:R-:W-:-:S02]  /*3cc0*/  FADD R222, R146, R222 ;  /* 0x000000de92de7221 */ /* 0x000fc40000000000 */
[----:B0-----:R1:W5:Y:S04]  /*3cd0*/  LDL.LU R215, [R1+0xbc] ;  /* 0x0000bc0001d77983 */ /* 0x0013680000300800 */
[----:B------:R0:W-:Y:S01]  /*3ce0*/  STL [R1+0x48], R216 ;  /* 0x000048d801007387 */ /* 0x0001e20000100800 */
[----:B------:R-:W-:-:S03]  /*3cf0*/  FADD R223, R147, R223 ;  /* 0x000000df93df7221 */ /* 0x000fc60000000000 */
        /* <DEDUP_REMOVED lines=13> */
[----:B------:R0:W-:Y:S04]  /*3dd0*/  STL [R1+0x5c], R221 ;  /* 0x00005cdd01007387 */ /* 0x0001e80000100800 */
        /* <DEDUP_REMOVED lines=12> */
[----:B0-----:R1:W5:Y:S01]  /*3ea0*/  LDL.LU R227, [R1+0x8c] ;  /* 0x00008c0001e37983 */ /* 0x0013620000300800 */
[----:B------:R-:W-:-:S05]  /*3eb0*/  UMOV UR6, URZ ;  /* 0x0000003f00067c82 */ /* 0x000fca0008000000 */
.L_x_28:
[----:B------:R-:W-:Y:S05]  /*3ec0*/  @!P2 BRA `(.L_x_29) ;  /* 0x000000000004a947 */ /* 0x000fea0003800000 */
[----:B------:R-:W-:Y:S01]  /*3ed0*/  BPT.TRAP 0x1 ;  /* 0x000000040000795c */ /* 0x000fe20000300000 */
.L_x_29:
[----:B-----5:R3:W-:Y:S04]  /*3ee0*/  STL [R1+0x8c], R0 ;  /* 0x00008c0001007387 */ /* 0x0207e80000100800 */
[----:B---3--:R-:W3:Y:S01]  /*3ef0*/  LDL R0, [R1+0x78] ;  /* 0x0000780001007983 */ /* 0x008ee20000100800 */
[----:B0-----:R-:W-:-:S05]  /*3f00*/  IMAD.U32 R229, RZ, RZ, UR17 ;  /* 0x00000011ffe57e24 */ /* 0x001fca000f8e00ff */
[----:B------:R-:W-:-:S05]  /*3f10*/  @P0 LEA R229, R229, UR14, 0x3 ;  /* 0x0000000ee5e50c11 */ /* 0x000fca000f8e18ff */
[----:B------:R-:W-:Y:S01]  /*3f20*/  @P0 VIADD R229, R229, 0x18 ;  /* 0x00000018e5e50836 */ /* 0x000fe20000000000 */
[----:B------:R-:W-:-:S06]  /*3f30*/  UISETP.GT.U32.AND UP0, UPT, UR13, 0x1, UPT ;  /* 0x000000010d00788c */ /* 0x000fcc000bf04070 */
[----:B------:R-:W-:Y:S02]  /*3f40*/  PLOP3.LUT P1, PT, PT, PT, UP0, 0x80, 0x0 ;  /* 0x000000000000781c */ /* 0x000fe40003f2f008 */
[----:B---3--:R-:W-:Y:S02]  /*3f50*/  @P0 PRMT R229, R0, 0x654, R229 ;  /* 0x0000065400e50816 */ /* 0x008fe400000000e5 */
[----:B------:R0:W5:Y:S02]  /*3f60*/  LDL.LU R0, [R1+0x8c] ;  /* 0x00008c0001007983 */ /* 0x0001640000300800 */
[----:B------:R0:W-:Y:S07]  /*3f70*/  @P0 SYNCS.ARRIVE.TRANS64.RED.A1T0 RZ, [R229+URZ], RZ ;  /* 0x000000ffe5ff09a7 */ /* 0x0001ee000810043f */
[----:B------:R-:W-:Y:S05]  /*3f80*/  @P1 BRA `(.L_x_30) ;  /* 0x0000000000041947 */ /* 0x000fea0003800000 */
[----:B------:R-:W-:Y:S01]  /*3f90*/  BPT.TRAP 0x1 ;  /* 0x000000040000795c */ /* 0x000fe20000300000 */
.L_x_30:
[----:B------:R-:W-:Y:S01]  /*3fa0*/  UIADD3 UR16, UR16, 0x1, URZ ;  /* 0x0000000110107890 */ /* 0x000fe2000fffe03f */
[C---:B------:R-:W-:Y:S01]  /*3fb0*/  ISETP.GT.AND P1, PT, R228.reuse, 0x1, PT ;  /* 0x00000001e400780c */ /* 0x040fe20003f24270 */
[----:B------:R-:W-:Y:S01]  /*3fc0*/  UIADD3 UR17, UR17, 0x1, URZ ;  /* 0x0000000111117890 */ /* 0x000fe2000fffe03f */
[----:B------:R-:W-:Y:S01]  /*3fd0*/  VIADD R228, R228, 0xffffffff ;  /* 0xffffffffe4e47836 */ /* 0x000fe20000000000 */
[----:B------:R-:W-:Y:S02]  /*3fe0*/  UISETP.NE.AND UP0, UPT, UR16, 0x3, UPT ;  /* 0x000000031000788c */ /* 0x000fe4000bf05270 */
[----:B------:R-:W-:Y:S02]  /*3ff0*/  UISETP.NE.AND UP1, UPT, UR17, 0x3, UPT ;  /* 0x000000031100788c */ /* 0x000fe4000bf25270 */
[----:B------:R-:W-:Y:S02]  /*4000*/  USEL UR8, URZ, 0x1, UP0 ;  /* 0x000000013f087887 */ /* 0x000fe40008000000 */
[----:B------:R-:W-:-:S02]  /*4010*/  USEL UR16, UR16, URZ, UP0 ;  /* 0x0000003f10107287 */ /* 0x000fc40008000000 */
[----:B------:R-:W-:Y:S02]  /*4020*/  USEL UR17, UR17, URZ, UP1 ;  /* 0x0000003f11117287 */ /* 0x000fe40008800000 */
[----:B------:R-:W-:Y:S01]  /*4030*/  LOP3.LUT R227, R227, UR8, RZ, 0x3c, !PT ;  /* 0x00000008e3e37c12 */ /* 0x000fe2000f8e3cff */
[----:B------:R-:W-:Y:S01]  /*4040*/  UMOV UR8, 0x1 ;  /* 0x0000000100087882 */ /* 0x000fe20000000000 */
[----:B------:R-:W-:Y:S08]  /*4050*/  @P1 BRA `(.L_x_31) ;  /* 0xffffffec008c1947 */ /* 0x000ff0000383ffff */
.L_x_23:
[----:B------:R-:W-:-:S04]  /*4060*/  UISETP.NE.AND UP0, UPT, UR6, URZ, UPT ;  /* 0x0000003f0600728c */ /* 0x000fc8000bf05270 */
[----:B------:R-:W-:-:S06]  /*4070*/  USEL UR6, URZ, 0x1, !UP0 ;  /* 0x000000013f067887 */ /* 0x000fcc000c000000 */
[----:B------:R-:W-:-:S13]  /*4080*/  ISETP.NE.AND P1, PT, RZ, UR6, PT ;  /* 0x00000006ff007c0c */ /* 0x000fda000bf25270 */
[----:B------:R-:W-:Y:S05]  /*4090*/  @!P1 BRA `(.L_x_32) ;  /* 0x0000000c00dc9947 */ /* 0x000fea0003800000 */
[----:B------:R-:W3:Y:S04]  /*40a0*/  LDL.LU R227, [R1+0x74] ;  /* 0x0000740001e37983 */ /* 0x000ee80000300800 */
[----:B---3--:R3:W-:Y:S04]  /*40b0*/  STL [R1+0x8c], R227 ;  /* 0x00008ce301007387 */ /* 0x0087e80000100800 */
[----:B---3--:R-:W3:Y:S04]  /*40c0*/  LDL.LU R227, [R1+0x70] ;  /* 0x0000700001e37983 */ /* 0x008ee80000300800 */
        /* <DEDUP_REMOVED lines=55> */
[----:B---3--:R-:W3:Y:S01]  /*4440*/  LDL.LU R227, [R1] ;  /* 0x0000000001e37983 */ /* 0x008ee20000300800 */
[----:B------:R-:W-:-:S02]  /*4450*/  WARPGROUP.DEPBAR.LE gsb0, 0x0 ;  /* 0x00008000000079c5 */ /* 0x000fc40000010000 */
[----:B------:R-:W-:Y:S01]  /*4460*/  FADD R226, R24, R226 ;  /* 0x000000e218e27221 */ /* 0x000fe20000000000 */
        /* <DEDUP_REMOVED lines=96> */
[----:B-----5:R-:W-:Y:S01]  /*4a70*/  FADD R0, R121, R0 ;  /* 0x0000000079007221 */ /* 0x020fe20000000000 */
[----:B---3--:R-:W-:-:S05]  /*4a80*/  FADD R227, R122, R227 ;  /* 0x000000e37ae37221 */ /* 0x008fca0000000000 */
[----:B------:R3:W-:Y:S04]  /*4a90*/  STL [R1], R227 ;  /* 0x000000e301007387 */ /* 0x0007e80000100800 */
[----:B---3--:R-:W3:Y:S02]  /*4aa0*/  LDL.LU R227, [R1+0xfc] ;  /* 0x0000fc0001e37983 */ /* 0x008ee40000300800 */
[----:B---3--:R-:W-:-:S05]  /*4ab0*/  FADD R227, R123, R227 ;  /* 0x000000e37be37221 */ /* 0x008fca0000000000 */
[----:B------:R3:W-:Y:S04]  /*4ac0*/  STL [R1+0x4], R227 ;  /* 0x000004e301007387 */ /* 0x0007e80000100800 */
        /* <DEDUP_REMOVED lines=83> */
[----:B------:R3:W-:Y:S02]  /*5000*/  STL [R1+0x74], R227 ;  /* 0x000074e301007387 */ /* 0x0007e40000100800 */
.L_x_32:
[----:B------:R-:W-:Y:S02]  /*5010*/  WARPGROUP.DEPBAR.LE gsb0, 0x0 ;  /* 0x00008000000079c5 */ /* 0x000fe40000010000 */
[----:B------:R-:W4:Y:S02]  /*5020*/  LDC R24, c[0x0][0x28c] ;  /* 0x0000a300ff187b82 */ /* 0x000f240000000800 */
[----:B----4-:R-:W-:-:S13]  /*5030*/  ISETP.GE.AND P1, PT, R24, 0x1, PT ;  /* 0x000000011800780c */ /* 0x010fda0003f26270 */
[----:B------:R-:W-:Y:S05]  /*5040*/  @!P1 BRA `(.L_x_33) ;  /* 0x00000000005c9947 */ /* 0x000fea0003800000 */
[----:B------:R-:W-:-:S06]  /*5050*/  UISETP.NE.AND UP0, UPT, UR22, 0x3, UPT ;  /* 0x000000031600788c */ /* 0x000fcc000bf05270 */
[----:B------:R-:W-:-:S13]  /*5060*/  PLOP3.LUT P1, PT, PT, PT, UP0, 0x80, 0x0 ;  /* 0x000000000000781c */ /* 0x000fda0003f2f008 */
[----:B------:R-:W-:Y:S05]  /*5070*/  @!P1 BRA `(.L_x_34) ;  /* 0x0000000000049947 */ /* 0x000fea0003800000 */
[----:B------:R-:W-:Y:S01]  /*5080*/  BPT.TRAP 0x1 ;  /* 0x000000040000795c */ /* 0x000fe20000300000 */
.L_x_34:
[----:B------:R-:W-:Y:S04]  /*5090*/  BSSY B0, `(.L_x_35) ;  /* 0x000000e000007945 */ /* 0x000fe80003800000 */
[----:B------:R-:W-:Y:S05]  /*50a0*/  @!P0 BRA `(.L_x_36) ;  /* 0x0000000000308947 */ /* 0x000fea0003800000 */
[----:B---3--:R-:W3:Y:S01]  /*50b0*/  LDL R227, [R1+0x78] ;  /* 0x0000780001e37983 */ /* 0x008ee20000100800 */
[----:B------:R-:W-:-:S04]  /*50c0*/  UISETP.LT.AND UP0, UPT, UR12, 0x1, UPT ;  /* 0x000000010c00788c */ /* 0x000fc8000bf01270 */
[----:B------:R-:W-:-:S04]  /*50d0*/  USEL UR8, UR12, 0x1, UP0 ;  /* 0x000000010c087887 */ /* 0x000fc80008000000 */
[----:B------:R-:W-:-:S04]  /*50e0*/  UIADD3 UR8, UR5, UR12, -UR8 ;  /* 0x0000000c05087290 */ /* 0x000fc8000fffe808 */
[----:B------:R-:W-:-:S04]  /*50f0*/  UIMAD.WIDE.U32 UR6, UR8, -0x55555555, URZ ;  /* 0xaaaaaaab080678a5 */ /* 0x000fc8000f8e003f */
[----:B------:R-:W-:-:S04]  /*5100*/  USHF.R.U32.HI UR6, URZ, 0x1, UR7 ;  /* 0x000000013f067899 */ /* 0x000fc80008011607 */
[----:B------:R-:W-:-:S04]  /*5110*/  UIMAD UR8, UR6, -0x3, UR8 ;  /* 0xfffffffd060878a4 */ /* 0x000fc8000f8e0208 */
[----:B------:R-:W-:-:S04]  /*5120*/  ULEA UR8, UR8, UR14, 0x3 ;  /* 0x0000000e08087291 */ /* 0x000fc8000f8e183f */
[----:B------:R-:W-:-:S06]  /*5130*/  UIADD3 UR8, UR8, 0x18, URZ ;  /* 0x0000001808087890 */ /* 0x000fcc000fffe03f */
[----:B------:R-:W-:-:S05]  /*5140*/  IMAD.U32 R24, RZ, RZ, UR8 ;  /* 0x00000008ff187e24 */ /* 0x000fca000f8e00ff */
[----:B---3--:R-:W-:-:S04]  /*5150*/  PRMT R24, R227, 0x654, R24 ;  /* 0x00000654e3187816 */ /* 0x008fc80000000018 */
[----:B------:R4:W-:Y:S03]  /*5160*/  SYNCS.ARRIVE.TRANS64.RED.A1T0 RZ, [R24+URZ], RZ ;  /* 0x000000ff18ff79a7 */ /* 0x0009e6000810043f */
.L_x_36:
[----:B------:R-:W-:Y:S05]  /*5170*/  BSYNC B0 ;  /* 0x0000000000007941 */ /* 0x000fea0003800000 */
.L_x_35:
[----:B------:R-:W-:-:S06]  /*5180*/  UISETP.GT.U32.AND UP0, UPT, UR13, 0x1, UPT ;  /* 0x000000010d00788c */ /* 0x000fcc000bf04070 */
[----:B------:R-:W-:-:S13]  /*5190*/  PLOP3.LUT P1, PT, PT, PT, UP0, 0x80, 0x0 ;  /* 0x000000000000781c */ /* 0x000fda0003f2f008 */
[----:B------:R-:W-:Y:S05]  /*51a0*/  @P1 BRA `(.L_x_33) ;  /* 0x0000000000041947 */ /* 0x000fea0003800000 */
[----:B------:R-:W-:Y:S01]  /*51b0*/  BPT.TRAP 0x1 ;  /* 0x000000040000795c */ /* 0x000fe20000300000 */
.L_x_33:
[----:B------:R0:W-:Y:S01]  /*51c0*/  STL [R1+0x90], R2 ;  /* 0x0000900201007387 */ /* 0x0001e20000100800 */
[----:B------:R-:W1:Y:S01]  /*51d0*/  LDC R28, c[0x0][0x288] ;  /* 0x0000a200ff1c7b82 */ /* 0x000e620000000800 */
[----:B------:R-:W-:Y:S02]  /*51e0*/  UIADD3 UR9, UR12, UR5, URZ ;  /* 0x000000050c097290 */ /* 0x000fe4000fffe03f */
[----:B-----5:R2:W-:Y:S01]  /*51f0*/  STL [R1+0x8c], R0 ;  /* 0x00008c0001007387 */ /* 0x0205e20000100800 */
[----:B------:R-:W-:Y:S01]  /*5200*/  USHF.R.S32.HI UR10, URZ, 0x1f, UR23 ;  /* 0x0000001f3f0a7899 */ /* 0x000fe20008011417 */
[----:B------:R-:W-:Y:S01]  /*5210*/  ULDC.64 UR14, c[0x0][0x5d0] ;  /* 0x00017400000e7ab9 */ /* 0x000fe20000000a00 */
[----:B------:R-:W-:Y:S01]  /*5220*/  ULDC UR11, c[0x0][0x284] ;  /* 0x0000a100000b7ab9 */ /* 0x000fe20000000800 */
[----:B0-----:R-:W4:Y:S01]  /*5230*/  S2R R2, SR_TID.X ;  /* 0x0000000000027919 */ /* 0x001f220000002100 */
[----:B--2---:R-:W2:Y:S04]  /*5240*/  LDL.LU R0, [R1+0x84] ;  /* 0x0000840001007983 */ /* 0x004ea80000300800 */
[----:B---3--:R-:W3:Y:S01]  /*5250*/  LDL.LU R227, [R1+0x88] ;  /* 0x0000880001e37983 */ /* 0x008ee20000300800 */
[----:B------:R-:W-:-:S02]  /*5260*/  UISETP.GT.U32.AND UP0, UPT, UR9, 0x2, UPT ;  /* 0x000000020900788c */ /* 0x000fc4000bf04070 */
[----:B------:R-:W-:Y:S01]  /*5270*/  UISETP.GE.U32.AND UP1, UPT, UR12, 0x3, UPT ;  /* 0x000000030c00788c */ /* 0x000fe2000bf26070 */
[--C-:B----4-:R-:W-:Y:S02]  /*5280*/  SHF.R.U32.HI R24, RZ, 0x2, R2.reuse ;  /* 0x00000002ff187819 */ /* 0x110fe40000011602 */
[----:B------:R-:W-:Y:S02]  /*5290*/  LOP3.LUT R26, R2, 0x60, RZ, 0xc0, !PT ;  /* 0x00000060021a7812 */ /* 0x000fe400078ec0ff */
[----:B------:R-:W-:Y:S02]  /*52a0*/  SHF.R.U32.HI R27, RZ, 0x7, R2 ;  /* 0x00000007ff1b7819 */ /* 0x000fe40000011602 */
[----:B------:R-:W-:Y:S02]  /*52b0*/  LOP3.LUT R25, R24, 0x7, RZ, 0xc0, !PT ;  /* 0x0000000718197812 */ /* 0x000fe400078ec0ff */
[----:B------:R-:W-:Y:S02]  /*52c0*/  SHF.R.U32.HI R26, RZ, 0x1, R26 ;  /* 0x00000001ff1a7819 */ /* 0x000fe4000001161a */
[----:B------:R-:W-:-:S02]  /*52d0*/  LOP3.LUT R24, R27, 0x1, RZ, 0xc0, !PT ;  /* 0x000000011b187812 */ /* 0x000fc400078ec0ff */
[----:B------:R-:W-:-:S03]  /*52e0*/  IADD3 R29, RZ, -R26, -R25 ;  /* 0x8000001aff1d7210 */ /* 0x000fc60007ffe819 */
[C---:B------:R-:W-:Y:S02]  /*52f0*/  IMAD.SHL.U32 R30, R24.reuse, 0x40, RZ ;  /* 0x00000040181e7824 */ /* 0x040fe400078e00ff */
[----:B------:R-:W-:Y:S02]  /*5300*/  IMAD R29, R24, -0x40, R29 ;  /* 0xffffffc0181d7824 */ /* 0x000fe400078e021d */
[----:B------:R-:W-:Y:S02]  /*5310*/  IMAD.SHL.U32 R24, R2, 0x2, RZ ;  /* 0x0000000202187824 */ /* 0x000fe400078e00ff */
[----:B--2---:R-:W-:-:S03]  /*5320*/  IMAD.SHL.U32 R35, R0, 0x100, RZ ;  /* 0x0000010000237824 */ /* 0x004fc600078e00ff */
[----:B------:R-:W-:Y:S02]  /*5330*/  LOP3.LUT R32, R24, 0x6, RZ, 0xc0, !PT ;  /* 0x0000000618207812 */ /* 0x000fe400078ec0ff */
[----:B------:R-:W-:Y:S02]  /*5340*/  LOP3.LUT R24, R2, 0x3, RZ, 0xc0, !PT ;  /* 0x0000000302187812 */ /* 0x000fe400078ec0ff */
[----:B------:R0:W5:Y:S01]  /*5350*/  LDL.LU R2, [R1+0x90] ;  /* 0x0000900001027983 */ /* 0x0001620000300800 */
[----:B------:R-:W-:Y:S01]  /*5360*/  PRMT R32, R32, 0x6540, R0 ;  /* 0x0000654020207816 */ /* 0x000fe20000000000 */
[----:B------:R-:W-:Y:S01]  /*5370*/  UIMAD UR5, UR10, UR14, URZ ;  /* 0x0000000e0a0572a4 */ /* 0x000fe2000f8e023f */
[----:B------:R-:W-:Y:S01]  /*5380*/  LOP3.LUT R27, R30, 0x40, R25, 0xe2, !PT ;  /* 0x000000401e1b7812 */ /* 0x000fe200078ee219 */
[----:B------:R0:W5:Y:S01]  /*5390*/  LDL.LU R0, [R1+0x8c] ;  /* 0x00008c0001007983 */ /* 0x0001620000300800 */
[----:B-1----:R-:W-:Y:S01]  /*53a0*/  IMAD R34, R24, -0x2, R28 ;  /* 0xfffffffe18227824 */ /* 0x002fe200078e021c */
[----:B------:R-:W-:Y:S01]  /*53b0*/  ISETP.GE.AND P1, PT, R35, R28, PT ;  /* 0x0000001c2300720c */ /* 0x000fe20003f26270 */
[----:B---3--:R-:W-:Y:S01]  /*53c0*/  IMAD.SHL.U32 R28, R227, 0x80, RZ ;  /* 0x00000080e31c7824 */ /* 0x008fe200078e00ff */
[----:B------:R-:W-:Y:S01]  /*53d0*/  UISETP.LT.U32.AND UP0, UPT, UR12, 0x3, UP0 ;  /* 0x000000030c00788c */ /* 0x000fe20008701070 */
[----:B------:R-:W-:-:S03]  /*53e0*/  SHF.R.S32.HI R33, RZ, 0x1f, R32 ;  /* 0x0000001fff217819 */ /* 0x000fc60000011420 */
[C---:B------:R-:W-:Y:S01]  /*53f0*/  ISETP.GE.OR P1, PT, R28.reuse, UR11, P1 ;  /* 0x0000000b1c007c0c */ /* 0x040fe20008f26670 */
[----:B------:R-:W-:Y:S01]  /*5400*/  UIMAD UR8, UR23, UR15, UR5 ;  /* 0x0000000f170872a4 */ /* 0x000fe2000f8e0205 */
[----:B------:R-:W-:Y:S01]  /*5410*/  IMAD.U32 R25, RZ, RZ, UR14 ;  /* 0x0000000eff197e24 */ /* 0x000fe2000f8e00ff */
[----:B------:R-:W-:Y:S02]  /*5420*/  UIMAD.WIDE.U32 UR6, UR9, -0x55555555, URZ ;  /* 0xaaaaaaab090678a5 */ /* 0x000fe4000f8e003f */
[----:B------:R-:W-:Y:S01]  /*5430*/  USEL UR5, URZ, 0x1, !UP0 ;  /* 0x000000013f057887 */ /* 0x000fe2000c000000 */
[----:B------:R-:W-:Y:S01]  /*5440*/  IMAD.WIDE.U32 R24, R25, UR23, R32 ;  /* 0x0000001719187c25 */ /* 0x000fe2000f8e0020 */
[----:B------:R-:W-:Y:S02]  /*5450*/  USHF.R.U32.HI UR6, URZ, 0x1, UR7 ;  /* 0x000000013f067899 */ /* 0x000fe40008011607 */
[----:B------:R-:W-:Y:S01]  /*5460*/  ULOP3.LUT UR4, UR4, UR5, URZ, 0x3c, !UPT ;  /* 0x0000000504047292 */ /* 0x000fe2000f8e3c3f */
[----:B------:R-:W-:Y:S01]  /*5470*/  IMAD.WIDE R30, R227, 0x80, RZ ;  /* 0x00000080e31e7825 */ /* 0x000fe200078e02ff */
[----:B------:R-:W-:Y:S01]  /*5480*/  UIMAD UR5, UR6, -0x3, UR9 ;  /* 0xfffffffd060578a4 */ /* 0x000fe2000f8e0209 */
[----:B------:R-:W-:Y:S01]  /*5490*/  IADD3 R38, -R28, UR11, R29 ;  /* 0x0000000b1c267c10 */ /* 0x000fe2000fffe11d */
[----:B------:R-:W-:Y:S01]  /*54a0*/  @UP1 ULOP3.LUT UR4, UR4, 0x1, UR6, 0x78, !UPT ;  /* 0x0000000104041892 */ /* 0x000fe2000f8e7806 */
[----:B------:R-:W-:Y:S01]  /*54b0*/  VIADD R25, R25, UR8 ;  /* 0x0000000819197c36 */ /* 0x000fe20008000000 */
[----:B------:R-:W-:Y:S01]  /*54c0*/  LOP3.LUT R39, R30, R27, R26, 0xfe, !PT ;  /* 0x0000001b1e277212 */ /* 0x000fe200078efe1a */
[----:B------:R-:W-:-:S02]  /*54d0*/  IMAD.IADD R35, R34, 0x1, -R35 ;  /* 0x0000000122237824 */ /* 0x000fc400078e0a23 */
[----:B------:R-:W-:Y:S01]  /*54e0*/  IMAD.MOV.U32 R34, RZ, RZ, -0x1 ;  /* 0xffffffffff227424 */ /* 0x000fe200078e00ff */
[----:B0-----:R-:W-:Y:S06]  /*54f0*/  @P1 BRA `(.L_x_37) ;  /* 0x0000008c00981947 */ /* 0x001fec0003800000 */
[----:B------:R-:W0:Y:S01]  /*5500*/  LDC.64 R28, c[0x0][0x5c8] ;  /* 0x00017200ff1c7b82 */ /* 0x000e220000000a00 */
[----:B------:R-:W-:Y:S01]  /*5510*/  ULDC.64 UR6, c[0x0][0x5c0] ;  /* 0x0001700000067ab9 */ /* 0x000fe20000000a00 */
[----:B------:R-:W-:Y:S01]  /*5520*/  BSSY B0, `(.L_x_37) ;  /* 0x00008e3000007945 */ /* 0x000fe20003800000 */
[-C--:B0-----:R-:W-:Y:S02]  /*5530*/  IMAD R26, R31, R28.reuse, RZ ;  /* 0x0000001c1f1a7224 */ /* 0x081fe400078e02ff */
[----:B------:R-:W-:-:S04]  /*5540*/  IMAD.WIDE.U32 R24, R39, R28, R24 ;  /* 0x0000001c27187225 */ /* 0x000fc800078e0018 */
[----:B------:R-:W-:Y:S01]  /*5550*/  IMAD R27, R39, R29, R26 ;  /* 0x0000001d271b7224 */ /* 0x000fe200078e021a */
[----:B------:R-:W-:Y:S02]  /*5560*/  LEA R26, P1, R28, R24, 0x3 ;  /* 0x000000181c1a7211 */ /* 0x000fe400078218ff */
[----:B------:R-:W-:Y:S01]  /*5570*/  IADD3 R24, P2, R24, UR6, RZ ;  /* 0x0000000618187c10 */ /* 0x000fe2000ff5e0ff */
[----:B------:R-:W-:Y:S01]  /*5580*/  IMAD.IADD R27, R25, 0x1, R27 ;  /* 0x00000001191b7824 */ /* 0x000fe200078e021b */
[----:B------:R-:W-:-:S04]  /*5590*/  IADD3 R26, P4, R26, UR6, RZ ;  /* 0x000000061a1a7c10 */ /* 0x000fc8000ff9e0ff */
[----:B------:R-:W-:Y:S02]  /*55a0*/  LEA.HI.X R28, R28, R27, R29, 0x3, P1 ;  /* 0x0000001b1c1c7211 */ /* 0x000fe400008f1c1d */
[----:B------:R-:W-:Y:S02]  /*55b0*/  FSETP.NEU.AND P1, PT, RZ, UR21, PT ;  /* 0x00000015ff007c0b */ /* 0x000fe4000bf2d000 */
[----:B------:R-:W-:Y:S02]  /*55c0*/  IADD3.X R25, R27, UR7, RZ, P2, !PT ;  /* 0x000000071b197c10 */ /* 0x000fe400097fe4ff */
[----:B------:R-:W-:-:S09]  /*55d0*/  IADD3.X R27, R28, UR7, RZ, P4, !PT ;  /* 0x000000071c1b7c10 */ /* 0x000fd2000a7fe4ff */
[----:B------:R-:W-:Y:S05]  /*55e0*/  @!P1 BRA `(.L_x_38) ;  /* 0x0000006800d89947 */ /* 0x000fea0003800000 */
[----:B------:R-:W-:Y:S01]  /*55f0*/  ULDC.64 UR8, c[0x0][0x5b8] ;  /* 0x00016e0000087ab9 */ /* 0x000fe20000000a00 */
[----:B------:R-:W-:Y:S01]  /*5600*/  ISETP.GE.AND P1, PT, R38, 0x1, PT ;  /* 0x000000012600780c */ /* 0x000fe20003f26270 */
[----:B------:R-:W-:Y:S02]  /*5610*/  UIMAD UR6, UR10, UR8, URZ ;  /* 0x000000080a0672a4 */ /* 0x000fe4000f8e023f */
[----:B------:R-:W-:Y:S01]  /*5620*/  IMAD.U32 R29, RZ, RZ, UR8 ;  /* 0x00000008ff1d7e24 */ /* 0x000fe2000f8e00ff */
[----:B------:R-:W-:Y:S01]  /*5630*/  BSSY B1, `(.L_x_39) ;  /* 0x000000f000017945 */ /* 0x000fe20003800000 */
[----:B------:R-:W-:Y:S01]  /*5640*/  ISETP.LT.OR P5, PT, R35, 0x1, !P1 ;  /* 0x000000012300780c */ /* 0x000fe20004fa1670 */
[----:B------:R-:W-:Y:S02]  /*5650*/  UIMAD UR6, UR23, UR9, UR6 ;  /* 0x00000009170672a4 */ /* 0x000fe4000f8e0206 */
[----:B------:R-:W-:Y:S01]  /*5660*/  IMAD.WIDE.U32 R32, R29, UR23, R32 ;  /* 0x000000171d207c25 */ /* 0x000fe2000f8e0020 */
[----:B------:R-:W-:-:S03]  /*5670*/  ULDC.64 UR8, c[0x0][0x5a8] ;  /* 0x00016a0000087ab9 */ /* 0x000fc60000000a00 */
[----:B------:R-:W-:Y:S01]  /*5680*/  VIADD R33, R33, UR6 ;  /* 0x0000000621217c36 */ /* 0x000fe20008000000 */
[----:B------:R-:W-:Y:S02]  /*5690*/  ULDC.64 UR6, c[0x0][0x5b0] ;  /* 0x00016c0000067ab9 */ /* 0x000fe40000000a00 */
[----:B------:R-:W-:Y:S02]  /*56a0*/  IMAD R36, R31, UR6, RZ ;  /* 0x000000061f247c24 */ /* 0x000fe4000f8e02ff */
[----:B------:R-:W-:-:S04]  /*56b0*/  IMAD.WIDE.U32 R28, R39, UR6, R32 ;  /* 0x00000006271c7c25 */ /* 0x000fc8000f8e0020 */
[--C-:B------:R-:W-:Y:S01]  /*56c0*/  IMAD R37, R39, UR7, R36.reuse ;  /* 0x0000000727257c24 */ /* 0x100fe2000f8e0224 */
[----:B------:R-:W-:Y:S02]  /*56d0*/  IADD3 R28, P2, R28, UR8, RZ ;  /* 0x000000081c1c7c10 */ /* 0x000fe4000ff5e0ff */
[----:B------:R-:W-:Y:S02]  /*56e0*/  PRMT R36, RZ, 0x7610, R36 ;  /* 0x00007610ff247816 */ /* 0x000fe40000000024 */
[----:B------:R-:W-:Y:S01]  /*56f0*/  IADD3.X R29, R29, UR9, R37, P2, !PT ;  /* 0x000000091d1d7c10 */ /* 0x000fe200097fe425 */
[----:B------:R-:W-:Y:S08]  /*5700*/  @P5 BRA `(.L_x_40) ;  /* 0x0000000000045947 */ /* 0x000ff00003800000 */
[----:B------:R0:W5:Y:S02]  /*5710*/  LDG.E.U8 R36, desc[UR18][R28.64] ;  /* 0x000000121c247981 */ /* 0x000164000c1e1100 */
.L_x_40:
[----:B------:R-:W-:Y:S05]  /*5720*/  BSYNC B1 ;  /* 0x0000000000017941 */ /* 0x000fea0003800000 */
.L_x_39:
[----:B-----5:R-:W-:Y:S01]  /*5730*/  LOP3.LUT R36, R36, 0xff, RZ, 0xc0, !PT ;  /* 0x000000ff24247812 */ /* 0x020fe200078ec0ff */
[----:B------:R-:W-:Y:S01]  /*5740*/  BSSY B1, `(.L_x_41) ;  /* 0x000000b000017945 */ /* 0x000fe20003800000 */
[----:B------:R-:W-:Y:S02]  /*5750*/  ISETP.LT.OR P4, PT, R35, 0x2, !P1 ;  /* 0x000000022300780c */ /* 0x000fe40004f81670 */
[----:B------:R-:W-:-:S05]  /*5760*/  F2FP.F16.E4M3.UNPACK_B R36, R36 ;  /* 0x00000024ff24723e */ /* 0x000fca00020006ff */
[----:B------:R-:W-:-:S05]  /*5770*/  HADD2.F32 R36, -RZ, R36.H0_H0 ;  /* 0x20000024ff247230 */ /* 0x000fca0000004100 */
[----:B------:R-:W-:Y:S01]  /*5780*/  FMUL R37, R36, UR21 ;  /* 0x0000001524257c20 */ /* 0x000fe20008400000 */
[----:B------:R-:W-:-:S03]  /*5790*/  PRMT R36, RZ, 0x7610, R36 ;  /* 0x00007610ff247816 */ /* 0x000fc60000000024 */
[----:B------:R-:W-:-:S05]  /*57a0*/  FFMA R37, R226, UR20, R37 ;  /* 0x00000014e2257c23 */ /* 0x000fca0008000025 */
[----:B------:R-:W-:-:S05]  /*57b0*/  F2FP.SATFINITE.E4M3.F32.PACK_AB_MERGE_C R37, RZ, R37, RZ ;  /* 0x00000025ff25723e */ /* 0x000fca00048070ff */
[----:B------:R1:W-:Y:S01]  /*57c0*/  @!P5 STG.E.U8 desc[UR18][R24.64], R37 ;  /* 0x000000251800d986 */ /* 0x0003e2000c101112 */
[----:B------:R-:W-:Y:S05]  /*57d0*/  @P4 BRA `(.L_x_42) ;  /* 0x0000000000044947 */ /* 0x000fea0003800000 */
[----:B------:R2:W5:Y:S02]  /*57e0*/  LDG.E.U8 R36, desc[UR18][R28.64+0x1] ;  /* 0x000001121c247981 */ /* 0x000564000c1e1100 */
.L_x_42:
[----:B------:R-:W-:Y:S05]  /*57f0*/  BSYNC B1 ;  /* 0x0000000000017941 */ /* 0x000fea0003800000 */
.L_x_41:
[----:B-----5:R-:W-:Y:S01]  /*5800*/  LOP3.LUT R36, R36, 0xff, RZ, 0xc0, !PT ;  /* 0x000000ff24247812 */ /* 0x020fe200078ec0ff */
[----:B------:R-:W-:Y:S01]  /*5810*/  BSSY B1, `(.L_x_43) ;  /* 0x0000013000017945 */ /* 0x000fe20003800000 */
[----:B-1----:R-:W-:Y:S02]  /*5820*/  IADD3 R37, P2, R39, 0x8, RZ ;  /* 0x0000000827257810 */ /* 0x002fe40007f5e0ff */
[----:B------:R-:W-:-:S03]  /*5830*/  F2FP.F16.E4M3.UNPACK_B R36, R36 ;  /* 0x00000024ff24723e */ /* 0x000fc600020006ff */
[----:B------:R-:W-:Y:S01]  /*5840*/  IMAD.X R30, RZ, RZ, R31, P2 ;  /* 0x000000ffff1e7224 */ /* 0x000fe200010e061f */
[----:B------:R-:W-:Y:S01]  /*5850*/  ISETP.GE.AND P2, PT, R38, 0x9, PT ;  /* 0x000000092600780c */ /* 0x000fe20003f46270 */
[----:B------:R-:W-:Y:S02]  /*5860*/  HADD2.F32 R36, -RZ, R36.H0_H0 ;  /* 0x20000024ff247230 */ /* 0x000fe40000004100 */
[----:B------:R-:W-:Y:S01]  /*5870*/  IMAD R30, R30, UR6, RZ ;  /* 0x000000061e1e7c24 */ /* 0x000fe2000f8e02ff */
[----:B------:R-:W-:Y:S01]  /*5880*/  ISETP.LT.OR P5, PT, R35, 0x1, !P2 ;  /* 0x000000012300780c */ /* 0x000fe200057a1670 */
[----:B------:R-:W-:-:S04]  /*5890*/  IMAD.WIDE.U32 R32, R37, UR6, R32 ;  /* 0x0000000625207c25 */ /* 0x000fc8000f8e0020 */
[----:B------:R-:W-:Y:S01]  /*58a0*/  FMUL R36, R36, UR21 ;  /* 0x0000001524247c20 */ /* 0x000fe20008400000 */
[----:B------:R-:W-:-:S03]  /*58b0*/  IMAD R37, R37, UR7, R30 ;  /* 0x0000000725257c24 */ /* 0x000fc6000f8e021e */
[----:B------:R-:W-:Y:S01]  /*58c0*/  FFMA R36, R225, UR20, R36 ;  /* 0x00000014e1247c23 */ /* 0x000fe20008000024 */
[----:B------:R-:W-:Y:S02]  /*58d0*/  IADD3 R30, P6, R32, UR8, RZ ;  /* 0x00000008201e7c10 */ /* 0x000fe4000ffde0ff */
[----:B------:R-:W-:Y:S02]  /*58e0*/  PRMT R32, RZ, 0x7610, R32 ;  /* 0x00007610ff207816 */ /* 0x000fe40000000020 */
[----:B------:R-:W-:Y:S02]  /*58f0*/  F2FP.SATFINITE.E4M3.F32.PACK_AB_MERGE_C R39, RZ, R36, RZ ;  /* 0x00000024ff27723e */ /* 0x000fe400048070ff */
[----:B------:R-:W-:-:S03]  /*5900*/  IADD3.X R31, R33, UR9, R37, P6, !PT ;  /* 0x00000009211f7c10 */ /* 0x000fc6000b7fe425 */
[----:B------:R1:W-:Y:S01]  /*5910*/  @!P4 STG.E.U8 desc[UR18][R24.64+0x1], R39 ;  /* 0x000001271800c986 */ /* 0x0003e2000c101112 */
[----:B------:R-:W-:Y:S05]  /*5920*/  @P5 BRA `(.L_x_44) ;  /* 0x0000000000045947 */ /* 0x000fea0003800000 */
[----:B------:R3:W5:Y:S02]  /*5930*/  LDG.E.U8 R32, desc[UR18][R30.64] ;  /* 0x000000121e207981 */ /* 0x000764000c1e1100 */
.L_x_44:
[----:B------:R-:W-:Y:S05]  /*5940*/  BSYNC B1 ;  /* 0x0000000000017941 */ /* 0x000fea0003800000 */
.L_x_43:
        /* <DEDUP_REMOVED lines=12> */
.L_x_46:
[----:B------:R-:W-:Y:S05]  /*5a10*/  BSYNC B1 ;  /* 0x0000000000017941 */ /* 0x000fea0003800000 */
.L_x_45:
[----:B-----5:R-:W-:Y:S01]  /*5a20*/  LOP3.LUT R32, R32, 0xff, RZ, 0xc0, !PT ;  /* 0x000000ff20207812 */ /* 0x020fe200078ec0ff */
[----:B------:R-:W-:Y:S01]  /*5a30*/  BSSY B1, `(.L_x_47) ;  /* 0x000000b000017945 */ /* 0x000fe20003800000 */
[----:B------:R-:W-:Y:S02]  /*5a40*/  ISETP.LT.OR P5, PT, R35, 0x9, !P1 ;  /* 0x000000092300780c */ /* 0x000fe40004fa1670 */
[----:B------:R-:W-:-:S05]  /*5a50*/  F2FP.F16.E4M3.UNPACK_B R32, R32 ;  /* 0x00000020ff20723e */ /* 0x000fca00020006ff */
[----:B------:R-:W-:-:S05]  /*5a60*/  HADD2.F32 R32, -RZ, R32.H0_H0 ;  /* 0x20000020ff207230 */ /* 0x000fca0000004100 */
[----:B------:R-:W-:-:S04]  /*5a70*/  FMUL R32, R32, UR21 ;  /* 0x0000001520207c20 */ /* 0x000fc80008400000 */
[----:B------:R-:W-:-:S05]  /*5a80*/  FFMA R32, R223, UR20, R32 ;  /* 0x00000014df207c23 */ /* 0x000fca0008000020 */
[----:B----4-:R-:W-:Y:S02]  /*5a90*/  F2FP.SATFINITE.E4M3.F32.PACK_AB_MERGE_C R33, RZ, R32, RZ ;  /* 0x00000020ff21723e */ /* 0x010fe400048070ff */
[----:B------:R-:W-:-:S03]  /*5aa0*/  PRMT R32, RZ, 0x7610, R32 ;  /* 0x00007610ff207816 */ /* 0x000fc60000000020 */
[----:B------:R4:W-:Y:S01]  /*5ab0*/  @!P4 STG.E.U8 desc[UR18][R26.64+0x1], R33 ;  /* 0x000001211a00c986 */ /* 0x0009e2000c101112 */
[----:B------:R-:W-:Y:S05]  /*5ac0*/  @P5 BRA `(.L_x_48) ;  /* 0x0000000000045947 */ /* 0x000fea0003800000 */
[----:B------:R0:W5:Y:S02]  /*5ad0*/  LDG.E.U8 R32, desc[UR18][R28.64+0x8] ;  /* 0x000008121c207981 */ /* 0x000164000c1e1100 */
.L_x_48:
[----:B------:R-:W-:Y:S05]  /*5ae0*/  BSYNC B1 ;  /* 0x0000000000017941 */ /* 0x000fea0003800000 */
.L_x_47:
[----:B-----5:R-:W-:Y:S01]  /*5af0*/  LOP3.LUT R32, R32, 0xff, RZ, 0xc0, !PT ;  /* 0x000000ff20207812 */ /* 0x020fe200078ec0ff */
[----:B------:R-:W-:Y:S01]  /*5b00*/  BSSY B1, `(.L_x_49) ;  /* 0x000000b000017945 */ /* 0x000fe20003800000 */
[----:B------:R-:W-:Y:S02]  /*5b10*/  ISETP.LT.OR P4, PT, R35, 0xa, !P1 ;  /* 0x0000000a2300780c */ /* 0x000fe40004f81670 */
[----:B------:R-:W-:-:S05]  /*5b20*/  F2FP.F16.E4M3.UNPACK_B R32, R32 ;  /* 0x00000020ff20723e */ /* 0x000fca00020006ff */
[----:B------:R-:W-:-:S05]  /*5b30*/  HADD2.F32 R32, -RZ, R32.H0_H0 ;  /* 0x20000020ff207230 */ /* 0x000fca0000004100 */
[----:B----4-:R-:W-:Y:S01]  /*5b40*/  FMUL R33, R32, UR21 ;  /* 0x0000001520217c20 */ /* 0x010fe20008400000 */
[----:B------:R-:W-:-:S03]  /*5b50*/  PRMT R32, RZ, 0x7610, R32 ;  /* 0x00007610ff207816 */ /* 0x000fc60000000020 */
[----:B------:R-:W-:-:S05]  /*5b60*/  FFMA R33, R222, UR20, R33 ;  /* 0x00000014de217c23 */ /* 0x000fca0008000021 */
[----:B------:R-:W-:-:S05]  /*5b70*/  F2FP.SATFINITE.E4M3.F32.PACK_AB_MERGE_C R33, RZ, R33, RZ ;  /* 0x00000021ff21723e */ /* 0x000fca00048070ff */
[----:B------:R4:W-:Y:S01]  /*5b80*/  @!P5 STG.E.U8 desc[UR18][R24.64+0x8], R33 ;  /* 0x000008211800d986 */ /* 0x0009e2000c101112 */
[----:B------:R-:W-:Y:S05]  /*5b90*/  @P4 BRA `(.L_x_50) ;  /* 0x0000000000044947 */ /* 0x000fea0003800000 */
[----:B------:R0:W5:Y:S02]  /*5ba0*/  LDG.E.U8 R32, desc[UR18][R28.64+0x9] ;  /* 0x000009121c207981 */ /* 0x000164000c1e1100 */
.L_x_50:
[----:B------:R-:W-:Y:S05]  /*5bb0*/  BSYNC B1 ;  /* 0x0000000000017941 */ /* 0x000fea0003800000 */
.L_x_49:
        /* <DEDUP_REMOVED lines=12> */
.L_x_52:
[----:B------:R-:W-:Y:S05]  /*5c80*/  BSYNC B1 ;  /* 0x0000000000017941 */ /* 0x000fea0003800000 */
.L_x_51:
        /* <DEDUP_REMOVED lines=12> */
.L_x_54:
[----:B------:R-:W-:Y:S05]  /*5d50*/  BSYNC B1 ;  /* 0x0000000000017941 */ /* 0x000fea0003800000 */
.L_x_53:
        /* <DEDUP_REMOVED lines=12> */
.L_x_56:
[----:B------:R-:W-:Y:S05]  /*5e20*/  BSYNC B1 ;  /* 0x0000000000017941 */ /* 0x000fea0003800000 */
.L_x_55:
        /* <DEDUP_REMOVED lines=12> */
.L_x_58:
[----:B------:R-:W-:Y:S05]  /*5ef0*/  BSYNC B1 ;  /* 0x0000000000017941 */ /* 0x000fea0003800000 */
.L_x_57:
        /* <DEDUP_REMOVED lines=12> */
.L_x_60:
[----:B------:R-:W-:Y:S05]  /*5fc0*/  BSYNC B1 ;  /* 0x0000000000017941 */ /* 0x000fea0003800000 */
.L_x_59:
        /* <DEDUP_REMOVED lines=12> */
.L_x_62:
[----:B------:R-:W-:Y:S05]  /*6090*/  BSYNC B1 ;  /* 0x0000000000017941 */ /* 0x000fea0003800000 */
.L_x_61:
        /* <DEDUP_REMOVED lines=12> */
.L_x_64:
[----:B------:R-:W-:Y:S05]  /*6160*/  BSYNC B1 ;  /* 0x0000000000017941 */ /* 0x000fea0003800000 */
.L_x_63:
        /* <DEDUP_REMOVED lines=12> */
.L_x_66:
[----:B------:R-:W-:Y:S05]  /*6230*/  BSYNC B1 ;  /* 0x0000000000017941 */ /* 0x000fea0003800000 */
.L_x_65:
        /* <DEDUP_REMOVED lines=12> */
.L_x_68:
[----:B------:R-:W-:Y:S05]  /*6300*/  BSYNC B1 ;  /* 0x0000000000017941 */ /* 0x000fea0003800000 */
.L_x_67:
        /* <DEDUP_REMOVED lines=12> */
.L_x_70:
[----:B------:R-:W-:Y:S05]  /*63d0*/  BSYNC B1 ;  /* 0x0000000000017941 */ /* 0x000fea0003800000 */
.L_x_69:
        /* <DEDUP_REMOVED lines=12> */
.L_x_72:
[----:B------:R-:W-:Y:S05]  /*64a0*/  BSYNC B1 ;  /* 0x0000000000017941 */ /* 0x000fea0003800000 */
.L_x_71:
        /* <DEDUP_REMOVED lines=12> */
.L_x_74:
[----:B------:R-:W-:Y:S05]  /*6570*/  BSYNC B1 ;  /* 0x0000000000017941 */ /* 0x000fea0003800000 */
.L_x_73:
        /* <DEDUP_REMOVED lines=12> */
.L_x_76:
[----:B------:R-:W-:Y:S05]  /*6640*/  BSYNC B1 ;  /* 0x0000000000017941 */ /* 0x000fea0003800000 */
.L_x_75:
        /* <DEDUP_REMOVED lines=12> */
.L_x_78:
[----:B------:R-:W-:Y:S05]  /*6710*/  BSYNC B1 ;  /* 0x0000000000017941 */ /* 0x000fea0003800000 */
.L_x_77:
        /* <DEDUP_REMOVED lines=12> */
.L_x_80:
[----:B------:R-:W-:Y:S05]  /*67e0*/  BSYNC B1 ;  /* 0x0000000000017941 */ /* 0x000fea0003800000 */
.L_x_79:
        /* <DEDUP_REMOVED lines=12> */
.L_x_82:
[----:B------:R-:W-:Y:S05]  /*68b0*/  BSYNC B1 ;  /* 0x0000000000017941 */ /* 0x000fea0003800000 */
.L_x_81:
        /* <DEDUP_REMOVED lines=12> */
.L_x_84:
[----:B------:R-:W-:Y:S05]  /*6980*/  BSYNC B1 ;  /* 0x0000000000017941 */ /* 0x000fea0003800000 */
.L_x_83:
        /* <DEDUP_REMOVED lines=12> */
.L_x_86:
[----:B------:R-:W-:Y:S05]  /*6a50*/  BSYNC B1 ;  /* 0x0000000000017941 */ /* 0x000fea0003800000 */
.L_x_85:
        /* <DEDUP_REMOVED lines=12> */
.L_x_88:
[----:B------:R-:W-:Y:S05]  /*6b20*/  BSYNC B1 ;  /* 0x0000000000017941 */ /* 0x000fea0003800000 */
.L_x_87:
        /* <DEDUP_REMOVED lines=12> */
.L_x_90:
[----:B------:R-:W-:Y:S05]  /*6bf0*/  BSYNC B1 ;  /* 0x0000000000017941 */ /* 0x000fea0003800000 */
.L_x_89:
        /* <DEDUP_REMOVED lines=12> */
.L_x_92:
[----:B------:R-:W-:Y:S05]  /*6cc0*/  BSYNC B1 ;  /* 0x0000000000017941 */ /* 0x000fea0003800000 */
.L_x_91:
        /* <DEDUP_REMOVED lines=12> */
.L_x_94:
[----:B------:R-:W-:Y:S05]  /*6d90*/  BSYNC B1 ;  /* 0x0000000000017941 */ /* 0x000fea0003800000 */
.L_x_93:
        /* <DEDUP_REMOVED lines=12> */
.L_x_96:
[----:B------:R-:W-:Y:S05]  /*6e60*/  BSYNC B1 ;  /* 0x0000000000017941 */ /* 0x000fea0003800000 */
.L_x_95:
        /* <DEDUP_REMOVED lines=12> */
.L_x_98:
[----:B------:R-:W-:Y:S05]  /*6f30*/  BSYNC B1 ;  /* 0x0000000000017941 */ /* 0x000fea0003800000 */
.L_x_97:
        /* <DEDUP_REMOVED lines=12> */
.L_x_100:
[----:B------:R-:W-:Y:S05]  /*7000*/  BSYNC B1 ;  /* 0x0000000000017941 */ /* 0x000fea0003800000 */
.L_x_99:
        /* <DEDUP_REMOVED lines=12> */
.L_x_102:
[----:B------:R-:W-:Y:S05]  /*70d0*/  BSYNC B1 ;  /* 0x0000000000017941 */ /* 0x000fea0003800000 */
.L_x_101:
        /* <DEDUP_REMOVED lines=12> */
.L_x_104:
[----:B------:R-:W-:Y:S05]  /*71a0*/  BSYNC B1 ;  /* 0x0000000000017941 */ /* 0x000fea0003800000 */
.L_x_103:
        /* <DEDUP_REMOVED lines=12> */
.L_x_106:
[----:B------:R-:W-:Y:S05]  /*7270*/  BSYNC B1 ;  /* 0x0000000000017941 */ /* 0x000fea0003800000 */
.L_x_105:
        /* <DEDUP_REMOVED lines=12> */
.L_x_108:
[----:B------:R-:W-:Y:S05]  /*7340*/  BSYNC B1 ;  /* 0x0000000000017941 */ /* 0x000fea0003800000 */
.L_x_107:
        /* <DEDUP_REMOVED lines=12> */
.L_x_110:
[----:B------:R-:W-:Y:S05]  /*7410*/  BSYNC B1 ;  /* 0x0000000000017941 */ /* 0x000fea0003800000 */
.L_x_109:
        /* <DEDUP_REMOVED lines=12> */
.L_x_112:
[----:B------:R-:W-:Y:S05]  /*74e0*/  BSYNC B1 ;  /* 0x0000000000017941 */ /* 0x000fea0003800000 */
.L_x_111:
        /* <DEDUP_REMOVED lines=12> */
.L_x_114:
[----:B------:R-:W-:Y:S05]  /*75b0*/  BSYNC B1 ;  /* 0x0000000000017941 */ /* 0x000fea0003800000 */
.L_x_113:
        /* <DEDUP_REMOVED lines=12> */
.L_x_116:
[----:B------:R-:W-:Y:S05]  /*7680*/  BSYNC B1 ;  /* 0x0000000000017941 */ /* 0x000fea0003800000 */
.L_x_115:
        /* <DEDUP_REMOVED lines=12> */
.L_x_118:
[----:B------:R-:W-:Y:S05]  /*7750*/  BSYNC B1 ;  /* 0x0000000000017941 */ /* 0x000fea0003800000 */
.L_x_117:
        /* <DEDUP_REMOVED lines=12> */
.L_x_120:
[----:B------:R-:W-:Y:S05]  /*7820*/  BSYNC B1 ;  /* 0x0000000000017941 */ /* 0x000fea0003800000 */
.L_x_119:
        /* <DEDUP_REMOVED lines=12> */
.L_x_122:
[----:B------:R-:W-:Y:S05]  /*78f0*/  BSYNC B1 ;  /* 0x0000000000017941 */ /* 0x000fea0003800000 */
.L_x_121:
        /* <DEDUP_REMOVED lines=12> */
.L_x_124:
[----:B------:R-:W-:Y:S05]  /*79c0*/  BSYNC B1 ;  /* 0x0000000000017941 */ /* 0x000fea0003800000 */
.L_x_123:
        /* <DEDUP_REMOVED lines=12> */
.L_x_126:
[----:B------:R-:W-:Y:S05]  /*7a90*/  BSYNC B1 ;  /* 0x0000000000017941 */ /* 0x000fea0003800000 */
.L_x_125:
        /* <DEDUP_REMOVED lines=12> */
.L_x_128:
[----:B------:R-:W-:Y:S05]  /*7b60*/  BSYNC B1 ;  /* 0x0000000000017941 */ /* 0x000fea0003800000 */
.L_x_127:
        /* <DEDUP_REMOVED lines=12> */
.L_x_130:
[----:B------:R-:W-:Y:S05]  /*7c30*/  BSYNC B1 ;  /* 0x0000000000017941 */ /* 0x000fea0003800000 */
.L_x_129:
        /* <DEDUP_REMOVED lines=12> */
.L_x_132:
[----:B------:R-:W-:Y:S05]  /*7d00*/  BSYNC B1 ;  /* 0x0000000000017941 */ /* 0x000fea0003800000 */
.L_x_131:
        /* <DEDUP_REMOVED lines=12> */
.L_x_134:
[----:B------:R-:W-:Y:S05]  /*7dd0*/  BSYNC B1 ;  /* 0x0000000000017941 */ /* 0x000fea0003800000 */
.L_x_133:
        /* <DEDUP_REMOVED lines=12> */
.L_x_136:
[----:B------:R-:W-:Y:S05]  /*7ea0*/  BSYNC B1 ;  /* 0x0000000000017941 */ /* 0x000fea0003800000 */
.L_x_135:
        /* <DEDUP_REMOVED lines=12> */
.L_x_138:
[----:B------:R-:W-:Y:S05]  /*7f70*/  BSYNC B1 ;  /* 0x0000000000017941 */ /* 0x000fea0003800000 */
.L_x_137:
        /* <DEDUP_REMOVED lines=12> */
.L_x_140:
[----:B------:R-:W-:Y:S05]  /*8040*/  BSYNC B1 ;  /* 0x0000000000017941 */ /* 0x000fea0003800000 */
.L_x_139:
        /* <DEDUP_REMOVED lines=12> */
.L_x_142:
[----:B------:R-:W-:Y:S05]  /*8110*/  BSYNC B1 ;  /* 0x0000000000017941 */ /* 0x000fea0003800000 */
.L_x_141:
        /* <DEDUP_REMOVED lines=12> */
.L_x_144:
[----:B------:R-:W-:Y:S05]  /*81e0*/  BSYNC B1 ;  /* 0x0000000000017941 */ /* 0x000fea0003800000 */
.L_x_143:
        /* <DEDUP_REMOVED lines=12> */
.L_x_146:
[----:B------:R-:W-:Y:S05]  /*82b0*/  BSYNC B1 ;  /* 0x0000000000017941 */ /* 0x000fea0003800000 */
.L_x_145:
        /* <DEDUP_REMOVED lines=12> */
.L_x_148:
[----:B------:R-:W-:Y:S05]  /*8380*/  BSYNC B1 ;  /* 0x0000000000017941 */ /* 0x000fea0003800000 */
.L_x_147:
        /* <DEDUP_REMOVED lines=12> */
.L_x_150:
[----:B------:R-:W-:Y:S05]  /*8450*/  BSYNC B1 ;  /* 0x0000000000017941 */ /* 0x000fea0003800000 */
.L_x_149:
        /* <DEDUP_REMOVED lines=12> */
.L_x_152:
[----:B------:R-:W-:Y:S05]  /*8520*/  BSYNC B1 ;  /* 0x0000000000017941 */ /* 0x000fea0003800000 */
.L_x_151:
        /* <DEDUP_REMOVED lines=12> */
.L_x_154:
[----:B------:R-:W-:Y:S05]  /*85f0*/  BSYNC B1 ;  /* 0x0000000000017941 */ /* 0x000fea0003800000 */
.L_x_153:
        /* <DEDUP_REMOVED lines=12> */
.L_x_156:
[----:B------:R-:W-:Y:S05]  /*86c0*/  BSYNC B1 ;  /* 0x0000000000017941 */ /* 0x000fea0003800000 */
.L_x_155:
        /* <DEDUP_REMOVED lines=12> */
.L_x_158:
[----:B------:R-:W-:Y:S05]  /*8790*/  BSYNC B1 ;  /* 0x0000000000017941 */ /* 0x000fea0003800000 */
.L_x_157:
        /* <DEDUP_REMOVED lines=12> */
.L_x_160:
[----:B------:R-:W-:Y:S05]  /*8860*/  BSYNC B1 ;  /* 0x0000000000017941 */ /* 0x000fea0003800000 */
.L_x_159:
        /* <DEDUP_REMOVED lines=12> */
.L_x_162:
[----:B------:R-:W-:Y:S05]  /*8930*/  BSYNC B1 ;  /* 0x0000000000017941 */ /* 0x000fea0003800000 */
.L_x_161:
        /* <DEDUP_REMOVED lines=12> */
.L_x_164:
[----:B------:R-:W-:Y:S05]  /*8a00*/  BSYNC B1 ;  /* 0x0000000000017941 */ /* 0x000fea0003800000 */
.L_x_163:
        /* <DEDUP_REMOVED lines=12> */
.L_x_166:
[----:B------:R-:W-:Y:S05]  /*8ad0*/  BSYNC B1 ;  /* 0x0000000000017941 */ /* 0x000fea0003800000 */
.L_x_165:
        /* <DEDUP_REMOVED lines=12> */
.L_x_168:
[----:B------:R-:W-:Y:S05]  /*8ba0*/  BSYNC B1 ;  /* 0x0000000000017941 */ /* 0x000fea0003800000 */
.L_x_167:
        /* <DEDUP_REMOVED lines=12> */
.L_x_170:
[----:B------:R-:W-:Y:S05]  /*8c70*/  BSYNC B1 ;  /* 0x0000000000017941 */ /* 0x000fea0003800000 */
.L_x_169:
        /* <DEDUP_REMOVED lines=12> */
.L_x_172:
[----:B------:R-:W-:Y:S05]  /*8d40*/  BSYNC B1 ;  /* 0x0000000000017941 */ /* 0x000fea0003800000 */
.L_x_171:
        /* <DEDUP_REMOVED lines=12> */
.L_x_174:
[----:B------:R-:W-:Y:S05]  /*8e10*/  BSYNC B1 ;  /* 0x0000000000017941 */ /* 0x000fea0003800000 */
.L_x_173:
        /* <DEDUP_REMOVED lines=12> */
.L_x_176:
[----:B------:R-:W-:Y:S05]  /*8ee0*/  BSYNC B1 ;  /* 0x0000000000017941 */ /* 0x000fea0003800000 */
.L_x_175:
        /* <DEDUP_REMOVED lines=12> */
.L_x_178:
[----:B------:R-:W-:Y:S05]  /*8fb0*/  BSYNC B1 ;  /* 0x0000000000017941 */ /* 0x000fea0003800000 */
.L_x_177:
        /* <DEDUP_REMOVED lines=12> */
.L_x_180:
[----:B------:R-:W-:Y:S05]  /*9080*/  BSYNC B1 ;  /* 0x0000000000017941 */ /* 0x000fea0003800000 */
.L_x_179:
        /* <DEDUP_REMOVED lines=12> */
.L_x_182:
[----:B------:R-:W-:Y:S05]  /*9150*/  BSYNC B1 ;  /* 0x0000000000017941 */ /* 0x000fea0003800000 */
.L_x_181:
        /* <DEDUP_REMOVED lines=12> */
.L_x_184:
[----:B------:R-:W-:Y:S05]  /*9220*/  BSYNC B1 ;  /* 0x0000000000017941 */ /* 0x000fea0003800000 */
.L_x_183:
        /* <DEDUP_REMOVED lines=12> */
.L_x_186:
[----:B------:R-:W-:Y:S05]  /*92f0*/  BSYNC B1 ;  /* 0x0000000000017941 */ /* 0x000fea0003800000 */
.L_x_185:
        /* <DEDUP_REMOVED lines=12> */
.L_x_188:
[----:B------:R-:W-:Y:S05]  /*93c0*/  BSYNC B1 ;  /* 0x0000000000017941 */ /* 0x000fea0003800000 */
.L_x_187:
        /* <DEDUP_REMOVED lines=12> */
.L_x_190:
[----:B------:R-:W-:Y:S05]  /*9490*/  BSYNC B1 ;  /* 0x0000000000017941 */ /* 0x000fea0003800000 */
.L_x_189:
[----:B-----5:R-:W-:Y:S01]  /*94a0*/  LOP3.LUT R32, R32, 0xff, RZ, 0xc0, !PT ;  /* 0x000000ff20207812 */ /* 0x020fe200078ec0ff */
[----:B------:R-:W-:Y:S01]  /*94b0*/  BSSY B1, `(.L_x_191) ;  /* 0x000000b000017945 */ /* 0x000fe20003800000 */
[----:B------:R-:W-:Y:S02]  /*94c0*/  ISETP.LT.OR P5, PT, R35, 0x99, !P1 ;  /* 0x000000992300780c */ /* 0x000fe40004fa1670 */
[----:B------:R-:W-:-:S05]  /*94d0*/  F2FP.F16.E4M3.UNPACK_B R32, R32 ;  /* 0x00000020ff20723e */ /* 0x000fca00020006ff */
[----:B------:R-:W-:-:S05]  /*94e0*/  HADD2.F32 R32, -RZ, R32.H0_H0 ;  /* 0x20000020ff207230 */ /* 0x000fca0000004100 */
[----:B------:R-:W-:-:S04]  /*94f0*/  FMUL R32, R32, UR21 ;  /* 0x0000001520207c20 */ /* 0x000fc80008400000 */
[----:B------:R-:W-:Y:S01]  /*9500*/  FFMA R32, R23, UR20, R32 ;  /* 0x0000001417207c23 */ /* 0x000fe20008000020 */
[----:B------:R-:W-:-:S04]  /*9510*/  PRMT R23, RZ, 0x7610, R23 ;  /* 0x00007610ff177816 */ /* 0x000fc80000000017 */
[----:B----4-:R-:W-:-:S05]  /*9520*/  F2FP.SATFINITE.E4M3.F32.PACK_AB_MERGE_C R33, RZ, R32, RZ ;  /* 0x00000020ff21723e */ /* 0x010fca00048070ff */
[----:B------:R4:W-:Y:S01]  /*9530*/  @!P4 STG.E.U8 desc[UR18][R26.64+0x91], R33 ;  /* 0x000091211a00c986 */ /* 0x0009e2000c101112 */
[----:B------:R-:W-:Y:S05]  /*9540*/  @P5 BRA `(.L_x_192) ;  /* 0x0000000000045947 */ /* 0x000fea0003800000 */
[----:B------:R0:W5:Y:S02]  /*9550*/  LDG.E.U8 R23, desc[UR18][R28.64+0x98] ;  /* 0x000098121c177981 */ /* 0x000164000c1e1100 */
.L_x_192:
[----:B------:R-:W-:Y:S05]  /*9560*/  BSYNC B1 ;  /* 0x0000000000017941 */ /* 0x000fea0003800000 */
.L_x_191:
        /* <DEDUP_REMOVED lines=8> */
[----:B------:R-:W-:-:S05]  /*95f0*/  F2FP.SATFINITE.E4M3.F32.PACK_AB_MERGE_C R23, RZ, R23, RZ ;  /* 0x00000017ff17723e */ /* 0x000fca00048070ff */
[----:B------:R0:W-:Y:S01]  /*9600*/  @!P5 STG.E.U8 desc[UR18][R24.64+0x98], R23 ;  /* 0x000098171800d986 */ /* 0x0001e2000c101112 */
[----:B------:R-:W-:Y:S05]  /*9610*/  @P4 BRA `(.L_x_194) ;  /* 0x0000000000044947 */ /* 0x000fea0003800000 */
[----:B------:R0:W5:Y:S02]  /*9620*/  LDG.E.U8 R22, desc[UR18][R28.64+0x99] ;  /* 0x000099121c167981 */ /* 0x000164000c1e1100 */
.L_x_194:
[----:B------:R-:W-:Y:S05]  /*9630*/  BSYNC B1 ;  /* 0x0000000000017941 */ /* 0x000fea0003800000 */
.L_x_193:
        /* <DEDUP_REMOVED lines=8> */
[----:B0-----:R-:W-:-:S05]  /*96c0*/  F2FP.SATFINITE.E4M3.F32.PACK_AB_MERGE_C R23, RZ, R22, RZ ;  /* 0x00000016ff17723e */ /* 0x001fca00048070ff */
[----:B------:R0:W-:Y:S01]  /*96d0*/  @!P4 STG.E.U8 desc[UR18][R24.64+0x99], R23 ;  /* 0x000099171800c986 */ /* 0x0001e2000c101112 */
[----:B------:R-:W-:Y:S05]  /*96e0*/  @P5 BRA `(.L_x_196) ;  /* 0x0000000000045947 */ /* 0x000fea0003800000 */
[----:B------:R0:W5:Y:S02]  /*96f0*/  LDG.E.U8 R21, desc[UR18][R30.64+0x98] ;  /* 0x000098121e157981 */ /* 0x000164000c1e1100 */
.L_x_196:
[----:B------:R-:W-:Y:S05]  /*9700*/  BSYNC B1 ;  /* 0x0000000000017941 */ /* 0x000fea0003800000 */
.L_x_195:
        /* <DEDUP_REMOVED lines=12> */
.L_x_198:
[----:B------:R-:W-:Y:S05]  /*97d0*/  BSYNC B1 ;  /* 0x0000000000017941 */ /* 0x000fea0003800000 */
.L_x_197:
        /* <DEDUP_REMOVED lines=12> */
.L_x_200:
[----:B------:R-:W-:Y:S05]  /*98a0*/  BSYNC B1 ;  /* 0x0000000000017941 */ /* 0x000fea0003800000 */
.L_x_199:
        /* <DEDUP_REMOVED lines=12> */
.L_x_202:
[----:B------:R-:W-:Y:S05]  /*9970*/  BSYNC B1 ;  /* 0x0000000000017941 */ /* 0x000fea0003800000 */
.L_x_201:
        /* <DEDUP_REMOVED lines=12> */
.L_x_204:
[----:B------:R-:W-:Y:S05]  /*9a40*/  BSYNC B1 ;  /* 0x0000000000017941 */ /* 0x000fea0003800000 */
.L_x_203:
        /* <DEDUP_REMOVED lines=12> */
.L_x_206:
[----:B------:R-:W-:Y:S05]  /*9b10*/  BSYNC B1 ;  /* 0x0000000000017941 */ /* 0x000fea0003800000 */
.L_x_205:
        /* <DEDUP_REMOVED lines=12> */
.L_x_208:
[----:B------:R-:W-:Y:S05]  /*9be0*/  BSYNC B1 ;  /* 0x0000000000017941 */ /* 0x000fea0003800000 */
.L_x_207:
        /* <DEDUP_REMOVED lines=12> */
.L_x_210:
[----:B------:R-:W-:Y:S05]  /*9cb0*/  BSYNC B1 ;  /* 0x0000000000017941 */ /* 0x000fea0003800000 */
.L_x_209:
        /* <DEDUP_REMOVED lines=12> */
.L_x_212:
[----:B------:R-:W-:Y:S05]  /*9d80*/  BSYNC B1 ;  /* 0x0000000000017941 */ /* 0x000fea0003800000 */
.L_x_211:
        /* <DEDUP_REMOVED lines=12> */
.L_x_214:
[----:B------:R-:W-:Y:S05]  /*9e50*/  BSYNC B1 ;  /* 0x0000000000017941 */ /* 0x000fea0003800000 */
.L_x_213:
        /* <DEDUP_REMOVED lines=12> */
.L_x_216:
[----:B------:R-:W-:Y:S05]  /*9f20*/  BSYNC B1 ;  /* 0x0000000000017941 */ /* 0x000fea0003800000 */
.L_x_215:
        /* <DEDUP_REMOVED lines=12> */
.L_x_218:
[----:B------:R-:W-:Y:S05]  /*9ff0*/  BSYNC B1 ;  /* 0x0000000000017941 */ /* 0x000fea0003800000 */
.L_x_217:
        /* <DEDUP_REMOVED lines=12> */
.L_x_220:
[----:B------:R-:W-:Y:S05]  /*a0c0*/  BSYNC B1 ;  /* 0x0000000000017941 */ /* 0x000fea0003800000 */
.L_x_219:
        /* <DEDUP_REMOVED lines=12> */
.L_x_222:
[----:B------:R-:W-:Y:S05]  /*a190*/  BSYNC B1 ;  /* 0x0000000000017941 */ /* 0x000fea0003800000 */
.L_x_221:
        /* <DEDUP_REMOVED lines=12> */
.L_x_224:
[----:B------:R-:W-:Y:S05]  /*a260*/  BSYNC B1 ;  /* 0x0000000000017941 */ /* 0x000fea0003800000 */
.L_x_223:
        /* <DEDUP_REMOVED lines=12> */
.L_x_226:
[----:B------:R-:W-:Y:S05]  /*a330*/  BSYNC B1 ;  /* 0x0000000000017941 */ /* 0x000fea0003800000 */
.L_x_225:
        /* <DEDUP_REMOVED lines=12> */
.L_x_228:
[----:B------:R-:W-:Y:S05]  /*a400*/  BSYNC B1 ;  /* 0x0000000000017941 */ /* 0x000fea0003800000 */
.L_x_227:
        /* <DEDUP_REMOVED lines=12> */
.L_x_230:
[----:B------:R-:W-:Y:S05]  /*a4d0*/  BSYNC B1 ;  /* 0x0000000000017941 */ /* 0x000fea0003800000 */
.L_x_229:
        /* <DEDUP_REMOVED lines=12> */
.L_x_232:
[----:B------:R-:W-:Y:S05]  /*a5a0*/  BSYNC B1 ;  /* 0x0000000000017941 */ /* 0x000fea0003800000 */
.L_x_231:
        /* <DEDUP_REMOVED lines=12> */
.L_x_234:
[----:B------:R-:W-:Y:S05]  /*a670*/  BSYNC B1 ;  /* 0x0000000000017941 */ /* 0x000fea0003800000 */
.L_x_233:
[----:B-----5:R-:W-:Y:S01]  /*a680*/  LOP3.LUT R2, R2, 0xff, RZ, 0xc0, !PT ;  /* 0x000000ff02027812 */ /* 0x020fe200078ec0ff */
[----:B------:R-:W-:Y:S01]  /*a690*/  BSSY B1, `(.L_x_235) ;  /* 0x000000b000017945 */ /* 0x000fe20003800000 */
[----:B------:R-:W-:Y:S02]  /*a6a0*/  ISETP.LT.OR P5, PT, R35, 0xc1, !P2 ;  /* 0x000000c12300780c */ /* 0x000fe400057a1670 */
[----:B------:R-:W-:-:S05]  /*a6b0*/  F2FP.F16.E4M3.UNPACK_B R2, R2 ;  /* 0x00000002ff02723e */ /* 0x000fca00020006ff */
[----:B------:R-:W-:-:S05]  /*a6c0*/  HADD2.F32 R2, -RZ, R2.H0_H0 ;  /* 0x20000002ff027230 */ /* 0x000fca0000004100 */
[----:B0-----:R-:W-:-:S04]  /*a6d0*/  FMUL R3, R2, UR21 ;  /* 0x0000001502037c20 */ /* 0x001fc80008400000 */
[----:B------:R-:W-:Y:S01]  /*a6e0*/  FFMA R3, R0, UR20, R3 ;  /* 0x0000001400037c23 */ /* 0x000fe20008000003 */
[----:B------:R-:W-:-:S04]  /*a6f0*/  PRMT R0, RZ, 0x7610, R0 ;  /* 0x00007610ff007816 */ /* 0x000fc80000000000 */
[----:B------:R-:W-:-:S05]  /*a700*/  F2FP.SATFINITE.E4M3.F32.PACK_AB_MERGE_C R3, RZ, R3, RZ ;  /* 0x00000003ff03723e */ /* 0x000fca00048070ff */
[----:B------:R0:W-:Y:S01]  /*a710*/  @!P4 STG.E.U8 desc[UR18][R24.64+0xc1], R3 ;  /* 0x0000c1031800c986 */ /* 0x0001e2000c101112 */
[----:B------:R-:W-:Y:S05]  /*a720*/  @P5 BRA `(.L_x_236) ;  /* 0x0000000000045947 */ /* 0x000fea0003800000 */
[----:B------:R0:W5:Y:S02]  /*a730*/  LDG.E.U8 R0, desc[UR18][R30.64+0xc0] ;  /* 0x0000c0121e007981 */ /* 0x000164000c1e1100 */
.L_x_236:
[----:B------:R-:W-:Y:S05]  /*a740*/  BSYNC B1 ;  /* 0x0000000000017941 */ /* 0x000fea0003800000 */
.L_x_235:
[----:B------:R-:W2:Y:S01]  /*a750*/  LDL.LU R2, [R1] ;  /* 0x0000000001027983 */ /* 0x000ea20000300800 */
[----:B-----5:R-:W-:Y:S01]  /*a760*/  LOP3.LUT R0, R0, 0xff, RZ, 0xc0, !PT ;  /* 0x000000ff00007812 */ /* 0x020fe200078ec0ff */
[----:B------:R-:W-:Y:S01]  /*a770*/  BSSY B1, `(.L_x_237) ;  /* 0x000000b000017945 */ /* 0x000fe20003800000 */
[----:B------:R-:W-:Y:S02]  /*a780*/  ISETP.LT.OR P4, PT, R35, 0xc2, !P2 ;  /* 0x000000c22300780c */ /* 0x000fe40005781670 */
[----:B------:R-:W-:-:S05]  /*a790*/  F2FP.F16.E4M3.UNPACK_B R0, R0 ;  /* 0x00000000ff00723e */ /* 0x000fca00020006ff */
[----:B------:R-:W-:-:S05]  /*a7a0*/  HADD2.F32 R0, -RZ, R0.H0_H0 ;  /* 0x20000000ff007230 */ /* 0x000fca0000004100 */
[----:B------:R-:W-:-:S04]  /*a7b0*/  FMUL R0, R0, UR21 ;  /* 0x0000001500007c20 */ /* 0x000fc80008400000 */
[----:B--2---:R-:W-:-:S05]  /*a7c0*/  FFMA R0, R2, UR20, R0 ;  /* 0x0000001402007c23 */ /* 0x004fca0008000000 */
[----:B0-----:R-:W-:Y:S02]  /*a7d0*/  F2FP.SATFINITE.E4M3.F32.PACK_AB_MERGE_C R3, RZ, R0, RZ ;  /* 0x00000000ff03723e */ /* 0x001fe400048070ff */
[----:B------:R-:W-:-:S03]  /*a7e0*/  PRMT R0, RZ, 0x7610, R0 ;  /* 0x00007610ff007816 */ /* 0x000fc60000000000 */
[----:B------:R0:W-:Y:S01]  /*a7f0*/  @!P5 STG.E.U8 desc[UR18][R26.64+0xc0], R3 ;  /* 0x0000c0031a00d986 */ /* 0x0001e2000c101112 */
[----:B------:R-:W-:Y:S05]  /*a800*/  @P4 BRA `(.L_x_238) ;  /* 0x0000000000044947 */ /* 0x000fea0003800000 */
[----:B------:R2:W5:Y:S02]  /*a810*/  LDG.E.U8 R0, desc[UR18][R30.64+0xc1] ;  /* 0x0000c1121e007981 */ /* 0x000564000c1e1100 */
.L_x_238:
[----:B------:R-:W-:Y:S05]  /*a820*/  BSYNC B1 ;  /* 0x0000000000017941 */ /* 0x000fea0003800000 */
.L_x_237:
[----:B------:R-:W3:Y:S01]  /*a830*/  LDL.LU R2, [R1+0x4] ;  /* 0x0000040001027983 */ /* 0x000ee20000300800 */
[----:B-----5:R-:W-:Y:S01]  /*a840*/  LOP3.LUT R0, R0, 0xff, RZ, 0xc0, !PT ;  /* 0x000000ff00007812 */ /* 0x020fe200078ec0ff */
[----:B------:R-:W-:Y:S01]  /*a850*/  BSSY B1, `(.L_x_239) ;  /* 0x000000b000017945 */ /* 0x000fe20003800000 */
[----:B------:R-:W-:Y:S02]  /*a860*/  ISETP.LT.OR P5, PT, R35, 0xc9, !P1 ;  /* 0x000000c92300780c */ /* 0x000fe40004fa1670 */
[----:B------:R-:W-:-:S05]  /*a870*/  F2FP.F16.E4M3.UNPACK_B R0, R0 ;  /* 0x00000000ff00723e */ /* 0x000fca00020006ff */
[----:B------:R-:W-:-:S05]  /*a880*/  HADD2.F32 R0, -RZ, R0.H0_H0 ;  /* 0x20000000ff007230 */ /* 0x000fca0000004100 */
[----:B------:R-:W-:-:S04]  /*a890*/  FMUL R0, R0, UR21 ;  /* 0x0000001500007c20 */ /* 0x000fc80008400000 */
[----:B---3--:R-:W-:-:S05]  /*a8a0*/  FFMA R0, R2, UR20, R0 ;  /* 0x0000001402007c23 */ /* 0x008fca0008000000 */
[----:B0-----:R-:W-:Y:S02]  /*a8b0*/  F2FP.SATFINITE.E4M3.F32.PACK_AB_MERGE_C R3, RZ, R0, RZ ;  /* 0x00000000ff03723e */ /* 0x001fe400048070ff */
[----:B------:R-:W-:-:S03]  /*a8c0*/  PRMT R0, RZ, 0x7610, R0 ;  /* 0x00007610ff007816 */ /* 0x000fc60000000000 */
[----:B------:R0:W-:Y:S01]  /*a8d0*/  @!P4 STG.E.U8 desc[UR18][R26.64+0xc1], R3 ;  /* 0x0000c1031a00c986 */ /* 0x0001e2000c101112 */
[----:B------:R-:W-:Y:S05]  /*a8e0*/  @P5 BRA `(.L_x_240) ;  /* 0x0000000000045947 */ /* 0x000fea0003800000 */
[----:B------:R3:W5:Y:S02]  /*a8f0*/  LDG.E.U8 R0, desc[UR18][R28.64+0xc8] ;  /* 0x0000c8121c007981 */ /* 0x000764000c1e1100 */
.L_x_240:
[----:B------:R-:W-:Y:S05]  /*a900*/  BSYNC B1 ;  /* 0x0000000000017941 */ /* 0x000fea0003800000 */
.L_x_239:
[----:B------:R-:W2:Y:S01]  /*a910*/  LDL.LU R2, [R1+0x8] ;  /* 0x0000080001027983 */ /* 0x000ea20000300800 */
        /* <DEDUP_REMOVED lines=12> */
.L_x_242:
[----:B------:R-:W-:Y:S05]  /*a9e0*/  BSYNC B1 ;  /* 0x0000000000017941 */ /* 0x000fea0003800000 */
.L_x_241:
        /* <DEDUP_REMOVED lines=13> */
.L_x_244:
[----:B------:R-:W-:Y:S05]  /*aac0*/  BSYNC B1 ;  /* 0x0000000000017941 */ /* 0x000fea0003800000 */
.L_x_243:
        /* <DEDUP_REMOVED lines=13> */
.L_x_246:
[----:B------:R-:W-:Y:S05]  /*aba0*/  BSYNC B1 ;  /* 0x0000000000017941 */ /* 0x000fea0003800000 */
.L_x_245:
        /* <DEDUP_REMOVED lines=13> */
.L_x_248:
[----:B------:R-:W-:Y:S05]  /*ac80*/  BSYNC B1 ;  /* 0x0000000000017941 */ /* 0x000fea0003800000 */
.L_x_247:
        /* <DEDUP_REMOVED lines=13> */
.L_x_250:
[----:B------:R-:W-:Y:S05]  /*ad60*/  BSYNC B1 ;  /* 0x0000000000017941 */ /* 0x000fea0003800000 */
.L_x_249:
        /* <DEDUP_REMOVED lines=13> */
.L_x_252:
[----:B------:R-:W-:Y:S05]  /*ae40*/  BSYNC B1 ;  /* 0x0000000000017941 */ /* 0x000fea0003800000 */
.L_x_251:
        /* <DEDUP_REMOVED lines=13> */
.L_x_254:
[----:B------:R-:W-:Y:S05]  /*af20*/  BSYNC B1 ;  /* 0x0000000000017941 */ /* 0x000fea0003800000 */
.L_x_253:
        /* <DEDUP_REMOVED lines=13> */
.L_x_256:
[----:B------:R-:W-:Y:S05]  /*b000*/  BSYNC B1 ;  /* 0x0000000000017941 */ /* 0x000fea0003800000 */
.L_x_255:
        /* <DEDUP_REMOVED lines=13> */
.L_x_258:
[----:B------:R-:W-:Y:S05]  /*b0e0*/  BSYNC B1 ;  /* 0x0000000000017941 */ /* 0x000fea0003800000 */
.L_x_257:
        /* <DEDUP_REMOVED lines=13> */
.L_x_260:
[----:B------:R-:W-:Y:S05]  /*b1c0*/  BSYNC B1 ;  /* 0x0000000000017941 */ /* 0x000fea0003800000 */
.L_x_259:
        /* <DEDUP_REMOVED lines=13> */
.L_x_262:
[----:B------:R-:W-:Y:S05]  /*b2a0*/  BSYNC B1 ;  /* 0x0000000000017941 */ /* 0x000fea0003800000 */
.L_x_261:
        /* <DEDUP_REMOVED lines=13> */
.L_x_264:
[----:B------:R-:W-:Y:S05]  /*b380*/  BSYNC B1 ;  /* 0x0000000000017941 */ /* 0x000fea0003800000 */
.L_x_263:
        /* <DEDUP_REMOVED lines=13> */
.L_x_266:
[----:B------:R-:W-:Y:S05]  /*b460*/  BSYNC B1 ;  /* 0x0000000000017941 */ /* 0x000fea0003800000 */
.L_x_265:
        /* <DEDUP_REMOVED lines=13> */
.L_x_268:
[----:B------:R-:W-:Y:S05]  /*b540*/  BSYNC B1 ;  /* 0x0000000000017941 */ /* 0x000fea0003800000 */
.L_x_267:
        /* <DEDUP_REMOVED lines=13> */
.L_x_270:
[----:B------:R-:W-:Y:S05]  /*b620*/  BSYNC B1 ;  /* 0x0000000000017941 */ /* 0x000fea0003800000 */
.L_x_269:
        /* <DEDUP_REMOVED lines=13> */
.L_x_272:
[----:B------:R-:W-:Y:S05]  /*b700*/  BSYNC B1 ;  /* 0x0000000000017941 */ /* 0x000fea0003800000 */
.L_x_271:
        /* <DEDUP_REMOVED lines=13> */
.L_x_274:
[----:B------:R-:W-:Y:S05]  /*b7e0*/  BSYNC B1 ;  /* 0x0000000000017941 */ /* 0x000fea0003800000 */
.L_x_273:
        /* <DEDUP_REMOVED lines=13> */
.L_x_276:
[----:B------:R-:W-:Y:S05]  /*b8c0*/  BSYNC B1 ;  /* 0x0000000000017941 */ /* 0x000fea0003800000 */
.L_x_275:
        /* <DEDUP_REMOVED lines=13> */
.L_x_278:
[----:B------:R-:W-:Y:S05]  /*b9a0*/  BSYNC B1 ;  /* 0x0000000000017941 */ /* 0x000fea0003800000 */
.L_x_277:
        /* <DEDUP_REMOVED lines=13> */
.L_x_280:
[----:B------:R-:W-:Y:S05]  /*ba80*/  BSYNC B1 ;  /* 0x0000000000017941 */ /* 0x000fea0003800000 */
.L_x_279:
        /* <DEDUP_REMOVED lines=13> */
.L_x_282:
[----:B------:R-:W-:Y:S05]  /*bb60*/  BSYNC B1 ;  /* 0x0000000000017941 */ /* 0x000fea0003800000 */
.L_x_281:
        /* <DEDUP_REMOVED lines=13> */
.L_x_284:
[----:B------:R-:W-:Y:S05]  /*bc40*/  BSYNC B1 ;  /* 0x0000000000017941 */ /* 0x000fea0003800000 */
.L_x_283:
        /* <DEDUP_REMOVED lines=13> */
.L_x_286:
[----:B------:R-:W-:Y:S05]  /*bd20*/  BSYNC B1 ;  /* 0x0000000000017941 */ /* 0x000fea0003800000 */
.L_x_285:
        /* <DEDUP_REMOVED lines=13> */
.L_x_288:
[----:B------:R-:W-:Y:S05]  /*be00*/  BSYNC B1 ;  /* 0x0000000000017941 */ /* 0x000fea0003800000 */
.L_x_287:
        /* <DEDUP_REMOVED lines=13> */
.L_x_290:
[----:B------:R-:W-:Y:S05]  /*bee0*/  BSYNC B1 ;  /* 0x0000000000017941 */ /* 0x000fea0003800000 */
.L_x_289:
        /* <DEDUP_REMOVED lines=13> */
.L_x_292:
[----:B------:R-:W-:Y:S05]  /*bfc0*/  BSYNC B1 ;  /* 0x0000000000017941 */ /* 0x000fea0003800000 */
.L_x_291:
        /* <DEDUP_REMOVED lines=13> */
.L_x_294:
[----:B------:R-:W-:Y:S05]  /*c0a0*/  BSYNC B1 ;  /* 0x0000000000017941 */ /* 0x000fea0003800000 */
.L_x_293:
[----:B------:R-:W-:Y:S05]  /*c0b0*/  @P2 BRA `(.L_x_295) ;  /* 0x0000002000a42947 */ /* 0x000fea0003800000 */
[----:B------:R-:W2:Y:S01]  /*c0c0*/  LDL.LU R2, [R1+0x74] ;  /* 0x0000740001027983 */ /* 0x000ea20000300800 */
[----:B-----5:R-:W-:-:S04]  /*c0d0*/  LOP3.LUT R0, R0, 0xff, RZ, 0xc0, !PT ;  /* 0x000000ff00007812 */ /* 0x020fc800078ec0ff */
[----:B------:R-:W-:-:S05]  /*c0e0*/  F2FP.F16.E4M3.UNPACK_B R0, R0 ;  /* 0x00000000ff00723e */ /* 0x000fca00020006ff */
[----:B------:R-:W-:-:S05]  /*c0f0*/  HADD2.F32 R0, -RZ, R0.H0_H0 ;  /* 0x20000000ff007230 */ /* 0x000fca0000004100 */
[----:B------:R-:W-:-:S04]  /*c100*/  FMUL R0, R0, UR21 ;  /* 0x0000001500007c20 */ /* 0x000fc80008400000 */
[----:B--2---:R-:W-:-:S05]  /*c110*/  FFMA R0, R2, UR20, R0 ;  /* 0x0000001402007c23 */ /* 0x004fca0008000000 */
[----:B0-----:R-:W-:-:S05]  /*c120*/  F2FP.SATFINITE.E4M3.F32.PACK_AB_MERGE_C R3, RZ, R0, RZ ;  /* 0x00000000ff03723e */ /* 0x001fca00048070ff */
[----:B------:R0:W-:Y:S01]  /*c130*/  STG.E.U8 desc[UR18][R26.64+0xf9], R3 ;  /* 0x0000f9031a007986 */ /* 0x0001e2000c101112 */
[----:B------:R-:W-:Y:S05]  /*c140*/  BRA `(.L_x_295) ;  /* 0x0000002000807947 */ /* 0x000fea0003800000 */
.L_x_38:
[C---:B------:R-:W-:Y:S01]  /*c150*/  ISETP.GE.AND P2, PT, R38.reuse, 0x1, PT ;  /* 0x000000012600780c */ /* 0x040fe20003f46270 */
[----:B------:R-:W2:Y:S01]  /*c160*/  LDL.LU R227, [R1+0x14] ;  /* 0x0000140001e37983 */ /* 0x000ea20000300800 */
[----:B------:R-:W-:Y:S01]  /*c170*/  ISETP.GE.AND P1, PT, R38, 0x9, PT ;  /* 0x000000092600780c */ /* 0x000fe20003f26270 */
[----:B------:R-:W-:Y:S01]  /*c180*/  FMUL R226, R226, UR20 ;  /* 0x00000014e2e27c20 */ /* 0x000fe20008400000 */
[----:B------:R-:W-:Y:S01]  /*c190*/  ISETP.LT.OR P4, PT, R35, 0x1, !P2 ;  /* 0x000000012300780c */ /* 0x000fe20005781670 */
[----:B------:R-:W-:Y:S01]  /*c1a0*/  FMUL R225, R225, UR20 ;  /* 0x00000014e1e17c20 */ /* 0x000fe20008400000 */
[C---:B------:R-:W-:Y:S01]  /*c1b0*/  ISETP.LT.OR P5, PT, R35.reuse, 0x2, !P2 ;  /* 0x000000022300780c */ /* 0x040fe200057a1670 */
[----:B------:R-:W-:Y:S01]  /*c1c0*/  FMUL R224, R224, UR20 ;  /* 0x00000014e0e07c20 */ /* 0x000fe20008400000 */
[----:B------:R-:W-:Y:S02]  /*c1d0*/  ISETP.LT.OR P6, PT, R35, 0x1, !P1 ;  /* 0x000000012300780c */ /* 0x000fe40004fc1670 */
[----:B------:R-:W-:-:S02]  /*c1e0*/  F2FP.SATFINITE.E4M3.F32.PACK_AB_MERGE_C R29, RZ, R226, RZ ;  /* 0x000000e2ff1d723e */ /* 0x000fc400048070ff */
[----:B------:R-:W-:Y:S01]  /*c1f0*/  F2FP.SATFINITE.E4M3.F32.PACK_AB_MERGE_C R225, RZ, R225, RZ ;  /* 0x000000e1ffe1723e */ /* 0x000fe200048070ff */
[----:B------:R-:W-:Y:S01]  /*c200*/  FMUL R223, R223, UR20 ;  /* 0x00000014dfdf7c20 */ /* 0x000fe20008400000 */
[----:B------:R-:W-:Y:S01]  /*c210*/  F2FP.SATFINITE.E4M3.F32.PACK_AB_MERGE_C R31, RZ, R224, RZ ;  /* 0x000000e0ff1f723e */ /* 0x000fe200048070ff */
[----:B------:R-:W-:Y:S01]  /*c220*/  FMUL R222, R222, UR20 ;  /* 0x00000014dede7c20 */ /* 0x000fe20008400000 */
[----:B------:R-:W-:Y:S01]  /*c230*/  FMUL R221, R221, UR20 ;  /* 0x00000014dddd7c20 */ /* 0x000fe20008400000 */
[----:B------:R0:W-:Y:S01]  /*c240*/  @!P4 STG.E.U8 desc[UR18][R24.64], R29 ;  /* 0x0000001d1800c986 */ /* 0x0001e2000c101112 */
[----:B------:R-:W-:-:S03]  /*c250*/  ISETP.LT.OR P4, PT, R35, 0x2, !P1 ;  /* 0x000000022300780c */ /* 0x000fc60004f81670 */
[----:B------:R-:W-:Y:S01]  /*c260*/  @!P5 STG.E.U8 desc[UR18][R24.64+0x1], R225 ;  /* 0x000001e11800d986 */ /* 0x000fe2000c101112 */
[----:B------:R-:W-:-:S03]  /*c270*/  ISETP.LT.OR P5, PT, R35, 0x9, !P2 ;  /* 0x000000092300780c */ /* 0x000fc600057a1670 */
[----:B------:R1:W-:Y:S01]  /*c280*/  @!P6 STG.E.U8 desc[UR18][R26.64], R31 ;  /* 0x0000001f1a00e986 */ /* 0x0003e2000c101112 */
[----:B------:R-:W-:Y:S02]  /*c290*/  ISETP.LT.OR P6, PT, R35, 0xa, !P2 ;  /* 0x0000000a2300780c */ /* 0x000fe400057c1670 */
[----:B------:R-:W-:Y:S01]  /*c2a0*/  F2FP.SATFINITE.E4M3.F32.PACK_AB_MERGE_C R223, RZ, R223, RZ ;  /* 0x000000dfffdf723e */ /* 0x000fe200048070ff */
[----:B------:R-:W-:Y:S01]  /*c2b0*/  FMUL R219, R219, UR20 ;  /* 0x00000014dbdb7c20 */ /* 0x000fe20008400000 */
[----:B------:R-:W-:Y:S01]  /*c2c0*/  F2FP.SATFINITE.E4M3.F32.PACK_AB_MERGE_C R33, RZ, R222, RZ ;  /* 0x000000deff21723e */ /* 0x000fe200048070ff */
[----:B------:R-:W-:Y:S01]  /*c2d0*/  FMUL R220, R220, UR20 ;  /* 0x00000014dcdc7c20 */ /* 0x000fe20008400000 */
[----:B------:R-:W-:Y:S01]  /*c2e0*/  F2FP.SATFINITE.E4M3.F32.PACK_AB_MERGE_C R221, RZ, R221, RZ ;  /* 0x000000ddffdd723e */ /* 0x000fe200048070ff */
[----:B------:R-:W-:Y:S01]  /*c2f0*/  @!P4 STG.E.U8 desc[UR18][R26.64+0x1], R223 ;  /* 0x000001df1a00c986 */ /* 0x000fe2000c101112 */
[----:B------:R-:W-:-:S03]  /*c300*/  ISETP.LT.OR P4, PT, R35, 0x9, !P1 ;  /* 0x000000092300780c */ /* 0x000fc60004f81670 */
[----:B------:R3:W-:Y:S01]  /*c310*/  @!P5 STG.E.U8 desc[UR18][R24.64+0x8], R33 ;  /* 0x000008211800d986 */ /* 0x0007e2000c101112 */
[----:B------:R-:W-:-:S03]  /*c320*/  ISETP.LT.OR P5, PT, R35, 0xa, !P1 ;  /* 0x0000000a2300780c */ /* 0x000fc60004fa1670 */
[----:B------:R-:W-:Y:S01]  /*c330*/  @!P6 STG.E.U8 desc[UR18][R24.64+0x9], R221 ;  /* 0x000009dd1800e986 */ /* 0x000fe2000c101112 */
[----:B------:R-:W-:Y:S01]  /*c340*/  ISETP.LT.OR P6, PT, R35, 0x11, !P2 ;  /* 0x000000112300780c */ /* 0x000fe200057c1670 */
[----:B------:R-:W-:Y:S01]  /*c350*/  FMUL R218, R218, UR20 ;  /* 0x00000014dada7c20 */ /* 0x000fe20008400000 */
[----:B------:R-:W-:Y:S01]  /*c360*/  F2FP.SATFINITE.E4M3.F32.PACK_AB_MERGE_C R219, RZ, R219, RZ ;  /* 0x000000dbffdb723e */ /* 0x000fe200048070ff */
[----:B------:R-:W-:Y:S01]  /*c370*/  FMUL R217, R217, UR20 ;  /* 0x00000014d9d97c20 */ /* 0x000fe20008400000 */
[----:B0-----:R-:W-:Y:S01]  /*c380*/  F2FP.SATFINITE.E4M3.F32.PACK_AB_MERGE_C R29, RZ, R220, RZ ;  /* 0x000000dcff1d723e */ /* 0x001fe200048070ff */
[----:B------:R-:W-:Y:S01]  /*c390*/  FMUL R216, R216, UR20 ;  /* 0x00000014d8d87c20 */ /* 0x000fe20008400000 */
[----:B-1----:R-:W-:Y:S01]  /*c3a0*/  F2FP.SATFINITE.E4M3.F32.PACK_AB_MERGE_C R31, RZ, R218, RZ ;  /* 0x000000daff1f723e */ /* 0x002fe200048070ff */
[----:B------:R-:W-:Y:S01]  /*c3b0*/  FMUL R215, R215, UR20 ;  /* 0x00000014d7d77c20 */ /* 0x000fe20008400000 */
[----:B------:R-:W-:Y:S01]  /*c3c0*/  FMUL R213, R213, UR20 ;  /* 0x00000014d5d57c20 */ /* 0x000fe20008400000 */
[----:B------:R-:W-:Y:S01]  /*c3d0*/  @!P5 STG.E.U8 desc[UR18][R26.64+0x9], R219 ;  /* 0x000009db1a00d986 */ /* 0x000fe2000c101112 */
[----:B------:R-:W-:-:S03]  /*c3e0*/  ISETP.LT.OR P5, PT, R35, 0x12, !P2 ;  /* 0x000000122300780c */ /* 0x000fc600057a1670 */
[----:B------:R0:W-:Y:S01]  /*c3f0*/  @!P4 STG.E.U8 desc[UR18][R26.64+0x8], R29 ;  /* 0x0000081d1a00c986 */ /* 0x0001e2000c101112 */
[----:B------:R-:W-:-:S03]  /*c400*/  ISETP.LT.OR P4, PT, R35, 0x11, !P1 ;  /* 0x000000112300780c */ /* 0x000fc60004f81670 */
[----:B------:R1:W-:Y:S01]  /*c410*/  @!P6 STG.E.U8 desc[UR18][R24.64+0x10], R31 ;  /* 0x0000101f1800e986 */ /* 0x0003e2000c101112 */
[C---:B------:R-:W-:Y:S02]  /*c420*/  ISETP.LT.OR P6, PT, R35.reuse, 0x12, !P1 ;  /* 0x000000122300780c */ /* 0x040fe40004fc1670 */
[----:B------:R-:W-:Y:S01]  /*c430*/  F2FP.SATFINITE.E4M3.F32.PACK_AB_MERGE_C R217, RZ, R217, RZ ;  /* 0x000000d9ffd9723e */ /* 0x000fe200048070ff */
[----:B------:R-:W-:Y:S01]  /*c440*/  FMUL R214, R214, UR20 ;  /* 0x00000014d6d67c20 */ /* 0x000fe20008400000 */
[----:B---3--:R-:W-:Y:S01]  /*c450*/  F2FP.SATFINITE.E4M3.F32.PACK_AB_MERGE_C R33, RZ, R216, RZ ;  /* 0x000000d8ff21723e */ /* 0x008fe200048070ff */
[----:B------:R-:W-:Y:S01]  /*c460*/  FMUL R212, R212, UR20 ;  /* 0x00000014d4d47c20 */ /* 0x000fe20008400000 */
[----:B------:R-:W-:Y:S01]  /*c470*/  F2FP.SATFINITE.E4M3.F32.PACK_AB_MERGE_C R215, RZ, R215, RZ ;  /* 0x000000d7ffd7723e */ /* 0x000fe200048070ff */
[----:B------:R-:W-:Y:S01]  /*c480*/  @!P5 STG.E.U8 desc[UR18][R24.64+0x11], R217 ;  /* 0x000011d91800d986 */ /* 0x000fe2000c101112 */
[----:B------:R-:W-:-:S03]  /*c490*/  ISETP.LT.OR P5, PT, R35, 0x1a, !P2 ;  /* 0x0000001a2300780c */ /* 0x000fc600057a1670 */
[----:B------:R3:W-:Y:S01]  /*c4a0*/  @!P4 STG.E.U8 desc[UR18][R26.64+0x10], R33 ;  /* 0x000010211a00c986 */ /* 0x0007e2000c101112 */
[----:B------:R-:W-:-:S03]  /*c4b0*/  ISETP.LT.OR P4, PT, R35, 0x19, !P2 ;  /* 0x000000192300780c */ /* 0x000fc60005781670 */
[----:B------:R-:W-:Y:S01]  /*c4c0*/  @!P6 STG.E.U8 desc[UR18][R26.64+0x11], R215 ;  /* 0x000011d71a00e986 */ /* 0x000fe2000c101112 */
[----:B------:R-:W-:Y:S02]  /*c4d0*/  ISETP.LT.OR P6, PT, R35, 0x19, !P1 ;  /* 0x000000192300780c */ /* 0x000fe40004fc1670 */
[----:B------:R-:W-:Y:S01]  /*c4e0*/  F2FP.SATFINITE.E4M3.F32.PACK_AB_MERGE_C R213, RZ, R213, RZ ;  /* 0x000000d5ffd5723e */ /* 0x000fe200048070ff */
[----:B------:R-:W-:Y:S01]  /*c4f0*/  FMUL R211, R211, UR20 ;  /* 0x00000014d3d37c20 */ /* 0x000fe20008400000 */
[----:B0-----:R-:W-:Y:S01]  /*c500*/  F2FP.SATFINITE.E4M3.F32.PACK_AB_MERGE_C R29, RZ, R214, RZ ;  /* 0x000000d6ff1d723e */ /* 0x001fe200048070ff */
[----:B------:R-:W-:Y:S01]  /*c510*/  FMUL R210, R210, UR20 ;  /* 0x00000014d2d27c20 */ /* 0x000fe20008400000 */
[----:B-1----:R-:W-:Y:S01]  /*c520*/  F2FP.SATFINITE.E4M3.F32.PACK_AB_MERGE_C R31, RZ, R212, RZ ;  /* 0x000000d4ff1f723e */ /* 0x002fe200048070ff */
[----:B------:R-:W-:Y:S01]  /*c530*/  @!P5 STG.E.U8 desc[UR18][R24.64+0x19], R213 ;  /* 0x000019d51800d986 */ /* 0x000fe2000c101112 */
[----:B------:R-:W-:-:S03]  /*c540*/  ISETP.LT.OR P5, PT, R35, 0x1a, !P1 ;  /* 0x0000001a2300780c */ /* 0x000fc60004fa1670 */
[----:B------:R0:W-:Y:S01]  /*c550*/  @!P4 STG.E.U8 desc[UR18][R24.64+0x18], R29 ;  /* 0x0000181d1800c986 */ /* 0x0001e2000c101112 */
[----:B------:R-:W-:-:S03]  /*c560*/  ISETP.LT.OR P4, PT, R35, 0x21, !P2 ;  /* 0x000000212300780c */ /* 0x000fc60005781670 */
[----:B------:R1:W-:Y:S01]  /*c570*/  @!P6 STG.E.U8 desc[UR18][R26.64+0x18], R31 ;  /* 0x0000181f1a00e986 */ /* 0x0003e2000c101112 */
[----:B------:R-:W-:Y:S01]  /*c580*/  ISETP.LT.OR P6, PT, R35, 0x22, !P2 ;  /* 0x000000222300780c */ /* 0x000fe200057c1670 */
[----:B------:R-:W-:Y:S01]  /*c590*/  FMUL R209, R209, UR20 ;  /* 0x00000014d1d17c20 */ /* 0x000fe20008400000 */
        /* <DEDUP_REMOVED lines=49> */
[----:B------:R-:W4:Y:S01]  /*c8b0*/  LDL.LU R226, [R1+0x10] ;  /* 0x0000100001e27983 */ /* 0x000f220000300800 */
[----:B---3--:R-:W-:Y:S02]  /*c8c0*/  F2FP.SATFINITE.E4M3.F32.PACK_AB_MERGE_C R33, RZ, R198, RZ ;  /* 0x000000c6ff21723e */ /* 0x008fe400048070ff */
[----:B------:R-:W-:Y:S01]  /*c8d0*/  F2FP.SATFINITE.E4M3.F32.PACK_AB_MERGE_C R197, RZ, R197, RZ ;  /* 0x000000c5ffc5723e */ /* 0x000fe200048070ff */
[----:B------:R-:W-:Y:S01]  /*c8e0*/  @!P5 STG.E.U8 desc[UR18][R26.64+0x31], R199 ;  /* 0x000031c71a00d986 */ /* 0x000fe2000c101112 */
[----:B------:R-:W-:-:S03]  /*c8f0*/  ISETP.LT.OR P5, PT, R35, 0x3a, !P1 ;  /* 0x0000003a2300780c */ /* 0x000fc60004fa1670 */
[----:B------:R-:W3:Y:S01]  /*c900*/  LDL.LU R224, [R1+0xc] ;  /* 0x00000c0001e07983 */ /* 0x000ee20000300800 */
[----:B------:R-:W-:-:S03]  /*c910*/  FMUL R195, R195, UR20 ;  /* 0x00000014c3c37c20 */ /* 0x000fc60008400000 */
[----:B------:R1:W-:Y:S01]  /*c920*/  @!P4 STG.E.U8 desc[UR18][R24.64+0x38], R33 ;  /* 0x000038211800c986 */ /* 0x0003e2000c101112 */
[----:B------:R-:W-:-:S03]  /*c930*/  ISETP.LT.OR P4, PT, R35, 0x39, !P1 ;  /* 0x000000392300780c */ /* 0x000fc60004f81670 */
[----:B------:R-:W2:Y:S01]  /*c940*/  LDL.LU R225, [R1+0x8] ;  /* 0x0000080001e17983 */ /* 0x000ea20000300800 */
[----:B------:R-:W-:-:S03]  /*c950*/  FMUL R196, R196, UR20 ;  /* 0x00000014c4c47c20 */ /* 0x000fc60008400000 */
[----:B------:R-:W-:Y:S01]  /*c960*/  @!P6 STG.E.U8 desc[UR18][R24.64+0x39], R197 ;  /* 0x000039c51800e986 */ /* 0x000fe2000c101112 */
[----:B------:R-:W-:-:S03]  /*c970*/  ISETP.LT.OR P6, PT, R35, 0x41, !P2 ;  /* 0x000000412300780c */ /* 0x000fc600057c1670 */
[----:B------:R-:W4:Y:S01]  /*c980*/  LDL.LU R222, [R1] ;  /* 0x0000000001de7983 */ /* 0x000f220000300800 */
[----:B------:R-:W-:-:S03]  /*c990*/  FMUL R194, R194, UR20 ;  /* 0x00000014c2c27c20 */ /* 0x000fc60008400000 */
[----:B------:R-:W3:Y:S04]  /*c9a0*/  LDL.LU R223, [R1+0x18] ;  /* 0x0000180001df7983 */ /* 0x000ee80000300800 */
[----:B------:R-:W3:Y:S01]  /*c9b0*/  LDL.LU R221, [R1+0x4] ;  /* 0x0000040001dd7983 */ /* 0x000ee20000300800 */
[----:B------:R-:W-:Y:S01]  /*c9c0*/  F2FP.SATFINITE.E4M3.F32.PACK_AB_MERGE_C R195, RZ, R195, RZ ;  /* 0x000000c3ffc3723e */ /* 0x000fe200048070ff */
[----:B------:R-:W-:Y:S01]  /*c9d0*/  FMUL R193, R193, UR20 ;  /* 0x00000014c1c17c20 */ /* 0x000fe20008400000 */
[----:B0-----:R-:W-:Y:S01]  /*c9e0*/  F2FP.SATFINITE.E4M3.F32.PACK_AB_MERGE_C R29, RZ, R196, RZ ;  /* 0x000000c4ff1d723e */ /* 0x001fe200048070ff */
[----:B------:R-:W-:Y:S01]  /*c9f0*/  FMUL R192, R192, UR20 ;  /* 0x00000014c0c07c20 */ /* 0x000fe20008400000 */
[----:B-1----:R-:W-:Y:S01]  /*ca00*/  F2FP.SATFINITE.E4M3.F32.PACK_AB_MERGE_C R31, RZ, R194, RZ ;  /* 0x000000c2ff1f723e */ /* 0x002fe200048070ff */
[----:B------:R-:W-:Y:S01]  /*ca10*/  @!P5 STG.E.U8 desc[UR18][R26.64+0x39], R195 ;  /* 0x000039c31a00d986 */ /* 0x000fe2000c101112 */
[----:B------:R-:W-:Y:S01]  /*ca20*/  ISETP.LT.OR P5, PT, R35, 0x42, !P2 ;  /* 0x000000422300780c */ /* 0x000fe200057a1670 */
[----:B------:R-:W-:Y:S01]  /*ca30*/  FMUL R191, R191, UR20 ;  /* 0x00000014bfbf7c20 */ /* 0x000fe20008400000 */
[----:B------:R-:W-:Y:S01]  /*ca40*/  F2FP.SATFINITE.E4M3.F32.PACK_AB_MERGE_C R193, RZ, R193, RZ ;  /* 0x000000c1ffc1723e */ /* 0x000fe200048070ff */
[----:B------:R0:W-:Y:S01]  /*ca50*/  @!P4 STG.E.U8 desc[UR18][R26.64+0x38], R29 ;  /* 0x0000381d1a00c986 */ /* 0x0001e2000c101112 */
[----:B------:R-:W-:Y:S01]  /*ca60*/  ISETP.LT.OR P4, PT, R35, 0x41, !P1 ;  /* 0x000000412300780c */ /* 0x000fe20004f81670 */
[----:B------:R-:W-:Y:S01]  /*ca70*/  FMUL R189, R189, UR20 ;  /* 0x00000014bdbd7c20 */ /* 0x000fe20008400000 */
[----:B------:R-:W-:Y:S01]  /*ca80*/  F2FP.SATFINITE.E4M3.F32.PACK_AB_MERGE_C R33, RZ, R192, RZ ;  /* 0x000000c0ff21723e */ /* 0x000fe200048070ff */
[----:B------:R1:W-:Y:S01]  /*ca90*/  @!P6 STG.E.U8 desc[UR18][R24.64+0x40], R31 ;  /* 0x0000401f1800e986 */ /* 0x0003e2000c101112 */
[C---:B------:R-:W-:Y:S01]  /*caa0*/  ISETP.LT.OR P6, PT, R35.reuse, 0x42, !P1 ;  /* 0x000000422300780c */ /* 0x040fe20004fc1670 */
[----:B------:R-:W-:Y:S01]  /*cab0*/  FMUL R190, R190, UR20 ;  /* 0x00000014bebe7c20 */ /* 0x000fe20008400000 */
[----:B------:R-:W-:Y:S01]  /*cac0*/  F2FP.SATFINITE.E4M3.F32.PACK_AB_MERGE_C R191, RZ, R191, RZ ;  /* 0x000000bfffbf723e */ /* 0x000fe200048070ff */
[----:B------:R-:W-:Y:S01]  /*cad0*/  FMUL R188, R188, UR20 ;  /* 0x00000014bcbc7c20 */ /* 0x000fe20008400000 */
[----:B------:R-:W-:Y:S01]  /*cae0*/  F2FP.SATFINITE.E4M3.F32.PACK_AB_MERGE_C R189, RZ, R189, RZ ;  /* 0x000000bdffbd723e */ /* 0x000fe200048070ff */
[----:B------:R-:W-:Y:S01]  /*caf0*/  @!P5 STG.E.U8 desc[UR18][R24.64+0x41], R193 ;  /* 0x000041c11800d986 */ /* 0x000fe2000c101112 */
[----:B------:R-:W-:Y:S01]  /*cb00*/  ISETP.LT.OR P5, PT, R35, 0x4a, !P2 ;  /* 0x0000004a2300780c */ /* 0x000fe200057a1670 */
[----:B------:R-:W-:Y:S01]  /*cb10*/  FMUL R187, R187, UR20 ;  /* 0x00000014bbbb7c20 */ /* 0x000fe20008400000 */
[----:B0-----:R-:W-:Y:S01]  /*cb20*/  F2FP.SATFINITE.E4M3.F32.PACK_AB_MERGE_C R29, RZ, R190, RZ ;  /* 0x000000beff1d723e */ /* 0x001fe200048070ff */
[----:B------:R0:W-:Y:S01]  /*cb30*/  @!P4 STG.E.U8 desc[UR18][R26.64+0x40], R33 ;  /* 0x000040211a00c986 */ /* 0x0001e2000c101112 */
[C---:B------:R-:W-:Y:S01]  /*cb40*/  ISETP.LT.OR P4, PT, R35.reuse, 0x49, !P2 ;  /* 0x000000492300780c */ /* 0x040fe20005781670 */
[----:B------:R-:W-:Y:S01]  /*cb50*/  FMUL R186, R186, UR20 ;  /* 0x00000014baba7c20 */ /* 0x000fe20008400000 */
[----:B-1----:R-:W-:Y:S01]  /*cb60*/  F2FP.SATFINITE.E4M3.F32.PACK_AB_MERGE_C R31, RZ, R188, RZ ;  /* 0x000000bcff1f723e */ /* 0x002fe200048070ff */
[----:B------:R-:W-:Y:S01]  /*cb70*/  @!P6 STG.E.U8 desc[UR18][R26.64+0x41], R191 ;  /* 0x000041bf1a00e986 */ /* 0x000fe2000c101112 */
[----:B------:R-:W-:Y:S01]  /*cb80*/  ISETP.LT.OR P6, PT, R35, 0x49, !P1 ;  /* 0x000000492300780c */ /* 0x000fe20004fc1670 */
[----:B------:R-:W-:Y:S01]  /*cb90*/  FMUL R185, R185, UR20 ;  /* 0x00000014b9b97c20 */ /* 0x000fe20008400000 */
[----:B------:R-:W-:Y:S01]  /*cba0*/  F2FP.SATFINITE.E4M3.F32.PACK_AB_MERGE_C R187, RZ, R187, RZ ;  /* 0x000000bbffbb723e */ /* 0x000fe200048070ff */
[----:B------:R-:W-:Y:S01]  /*cbb0*/  FMUL R183, R183, UR20 ;  /* 0x00000014b7b77c20 */ /* 0x000fe20008400000 */
[----:B------:R-:W-:Y:S01]  /*cbc0*/  FMUL R184, R184, UR20 ;  /* 0x00000014b8b87c20 */ /* 0x000fe20008400000 */
[----:B------:R-:W-:Y:S01]  /*cbd0*/  @!P5 STG.E.U8 desc[UR18][R24.64+0x49], R189 ;  /* 0x000049bd1800d986 */ /* 0x000fe2000c101112 */
[C---:B------:R-:W-:Y:S01]  /*cbe0*/  ISETP.LT.OR P5, PT, R35.reuse, 0x4a, !P1 ;  /* 0x0000004a2300780c */ /* 0x040fe20004fa1670 */
[----:B------:R-:W-:Y:S01]  /*cbf0*/  FMUL R182, R182, UR20 ;  /* 0x00000014b6b67c20 */ /* 0x000fe20008400000 */
[----:B0-----:R-:W-:Y:S01]  /*cc00*/  F2FP.SATFINITE.E4M3.F32.PACK_AB_MERGE_C R33, RZ, R186, RZ ;  /* 0x000000baff21723e */ /* 0x001fe200048070ff */
[----:B------:R0:W-:Y:S01]  /*cc10*/  @!P4 STG.E.U8 desc[UR18][R24.64+0x48], R29 ;  /* 0x0000481d1800c986 */ /* 0x0001e2000c101112 */
[----:B------:R-:W-:Y:S01]  /*cc20*/  ISETP.LT.OR P4, PT, R35, 0x51, !P2 ;  /* 0x000000512300780c */ /* 0x000fe20005781670 */
[----:B------:R-:W-:Y:S01]  /*cc30*/  FMUL R181, R181, UR20 ;  /* 0x00000014b5b57c20 */ /* 0x000fe20008400000 */
[----:B------:R-:W-:Y:S01]  /*cc40*/  F2FP.SATFINITE.E4M3.F32.PACK_AB_MERGE_C R185, RZ, R185, RZ ;  /* 0x000000b9ffb9723e */ /* 0x000fe200048070ff */
[----:B------:R1:W-:Y:S01]  /*cc50*/  @!P6 STG.E.U8 desc[UR18][R26.64+0x48], R31 ;  /* 0x0000481f1a00e986 */ /* 0x0003e2000c101112 */
[----:B------:R-:W-:Y:S01]  /*cc60*/  ISETP.LT.OR P6, PT, R35, 0x52, !P2 ;  /* 0x000000522300780c */ /* 0x000fe200057c1670 */
        /* <DEDUP_REMOVED lines=17> */
[----:B------:R-:W-:Y:S01]  /*cd80*/  F2FP.SATFINITE.E4M3.F32.PACK_AB_MERGE_C R177, RZ, R177, RZ ;  /* 0x000000b1ffb1723e */ /* 0x000fe200048070ff */
        /* <DEDUP_REMOVED lines=13> */
[----:B------:R-:W-:Y:S01]  /*ce60*/  FMUL R170, R170, UR20 ;  /* 0x00000014aaaa7c20 */ /* 0x000fe20008400000 */
        /* <DEDUP_REMOVED lines=19> */
[C---:B------:R-:W-:Y:S01]  /*cfa0*/  ISETP.LT.OR P4, PT, R35.reuse, 0x69, !P2 ;  /* 0x000000692300780c */ /* 0x040fe20005781670 */
        /* <DEDUP_REMOVED lines=69> */
[----:B------:R-:W-:Y:S01]  /*d400*/  ISETP.LT.OR P4, PT, R35, 0x81, !P1 ;  /* 0x000000812300780c */ /* 0x000fe20004f81670 */
[----:B------:R-:W-:Y:S01]  /*d410*/  FMUL R13, R13, UR20 ;  /* 0x000000140d0d7c20 */ /* 0x000fe20008400000 */
[----:B-1----:R-:W-:Y:S01]  /*d420*/  F2FP.SATFINITE.E4M3.F32.PACK_AB_MERGE_C R31, RZ, R158, RZ ;  /* 0x0000009eff1f723e */ /* 0x002fe200048070ff */
[----:B------:R-:W-:Y:S01]  /*d430*/  @!P6 STG.E.U8 desc[UR18][R24.64+0x81], R161 ;  /* 0x000081a11800e986 */ /* 0x000fe2000c101112 */
        /* <DEDUP_REMOVED lines=35> */
[----:B-----5:R-:W-:Y:S01]  /*d670*/  FMUL R0, R0, UR20 ;  /* 0x0000001400007c20 */ /* 0x020fe20008400000 */
[----:B0-----:R-:W-:Y:S01]  /*d680*/  F2FP.SATFINITE.E4M3.F32.PACK_AB_MERGE_C R33, RZ, R22, RZ ;  /* 0x00000016ff21723e */ /* 0x001fe200048070ff */
[----:B------:R0:W-:Y:S01]  /*d690*/  @!P4 STG.E.U8 desc[UR18][R24.64+0x90], R29 ;  /* 0x0000901d1800c986 */ /* 0x0001e2000c101112 */
[C---:B------:R-:W-:Y:S01]  /*d6a0*/  ISETP.LT.OR P4, PT, R35.reuse, 0x99, !P2 ;  /* 0x000000992300780c */ /* 0x040fe20005781670 */
[----:B------:R-:W-:Y:S01]  /*d6b0*/  FMUL R2, R2, UR20 ;  /* 0x0000001402027c20 */ /* 0x000fe20008400000 */
[----:B------:R-:W-:Y:S01]  /*d6c0*/  F2FP.SATFINITE.E4M3.F32.PACK_AB_MERGE_C R5, RZ, R5, RZ ;  /* 0x00000005ff05723e */ /* 0x000fe200048070ff */
[----:B------:R-:W-:Y:S01]  /*d6d0*/  @!P6 STG.E.U8 desc[UR18][R26.64+0x90], R31 ;  /* 0x0000901f1a00e986 */ /* 0x000fe2000c101112 */
[----:B------:R-:W-:-:S05]  /*d6e0*/  ISETP.LT.OR P6, PT, R35, 0x9a, !P2 ;  /* 0x0000009a2300780c */ /* 0x000fca00057c1670 */
[----:B------:R1:W-:Y:S01]  /*d6f0*/  @!P5 STG.E.U8 desc[UR18][R26.64+0x91], R23 ;  /* 0x000091171a00d986 */ /* 0x0003e2000c101112 */
[C---:B------:R-:W-:Y:S02]  /*d700*/  ISETP.LT.OR P5, PT, R35.reuse, 0x9a, !P1 ;  /* 0x0000009a2300780c */ /* 0x040fe40004fa1670 */
[----:B0-----:R-:W-:Y:S01]  /*d710*/  F2FP.SATFINITE.E4M3.F32.PACK_AB_MERGE_C R29, RZ, R20, RZ ;  /* 0x00000014ff1d723e */ /* 0x001fe200048070ff */
[----:B------:R-:W-:Y:S01]  /*d720*/  @!P4 STG.E.U8 desc[UR18][R24.64+0x98], R33 ;  /* 0x000098211800c986 */ /* 0x000fe2000c101112 */
[----:B------:R-:W-:-:S03]  /*d730*/  ISETP.LT.OR P4, PT, R35, 0x99, !P1 ;  /* 0x000000992300780c */ /* 0x000fc60004f81670 */
[----:B------:R0:W-:Y:S01]  /*d740*/  @!P6 STG.E.U8 desc[UR18][R24.64+0x99], R21 ;  /* 0x000099151800e986 */ /* 0x0001e2000c101112 */
[----:B------:R-:W-:Y:S02]  /*d750*/  ISETP.LT.OR P6, PT, R35, 0xa1, !P2 ;  /* 0x000000a12300780c */ /* 0x000fe400057c1670 */
[----:B-1----:R-:W-:-:S03]  /*d760*/  F2FP.SATFINITE.E4M3.F32.PACK_AB_MERGE_C R23, RZ, R18, RZ ;  /* 0x00000012ff17723e */ /* 0x002fc600048070ff */
[----:B------:R1:W-:Y:S01]  /*d770*/  @!P5 STG.E.U8 desc[UR18][R26.64+0x99], R19 ;  /* 0x000099131a00d986 */ /* 0x0003e2000c101112 */
[----:B------:R-:W-:-:S03]  /*d780*/  ISETP.LT.OR P5, PT, R35, 0xa2, !P2 ;  /* 0x000000a22300780c */ /* 0x000fc600057a1670 */
[----:B------:R-:W-:Y:S01]  /*d790*/  @!P4 STG.E.U8 desc[UR18][R26.64+0x98], R29 ;  /* 0x0000981d1a00c986 */ /* 0x000fe2000c101112 */
[C---:B------:R-:W-:Y:S02]  /*d7a0*/  ISETP.LT.OR P4, PT, R35.reuse, 0xa1, !P1 ;  /* 0x000000a12300780c */ /* 0x040fe40004f81670 */
[----:B0-----:R-:W-:Y:S01]  /*d7b0*/  F2FP.SATFINITE.E4M3.F32.PACK_AB_MERGE_C R21, RZ, R16, RZ ;  /* 0x00000010ff15723e */ /* 0x001fe200048070ff */
[----:B------:R-:W-:Y:S01]  /*d7c0*/  @!P6 STG.E.U8 desc[UR18][R24.64+0xa0], R23 ;  /* 0x0000a0171800e986 */ /* 0x000fe2000c101112 */
[----:B------:R-:W-:Y:S02]  /*d7d0*/  ISETP.LT.OR P6, PT, R35, 0xa2, !P1 ;  /* 0x000000a22300780c */ /* 0x000fe40004fc1670 */
[----:B-1----:R-:W-:-:S03]  /*d7e0*/  F2FP.SATFINITE.E4M3.F32.PACK_AB_MERGE_C R19, RZ, R14, RZ ;  /* 0x0000000eff13723e */ /* 0x002fc600048070ff */
[----:B------:R0:W-:Y:S01]  /*d7f0*/  @!P5 STG.E.U8 desc[UR18][R24.64+0xa1], R17 ;  /* 0x0000a1111800d986 */ /* 0x0001e2000c101112 */
[----:B------:R-:W-:-:S03]  /*d800*/  ISETP.LT.OR P5, PT, R35, 0xaa, !P2 ;  /* 0x000000aa2300780c */ /* 0x000fc600057a1670 */
[----:B------:R-:W-:Y:S01]  /*d810*/  @!P4 STG.E.U8 desc[UR18][R26.64+0xa0], R21 ;  /* 0x0000a0151a00c986 */ /* 0x000fe2000c101112 */
[----:B------:R-:W-:-:S03]  /*d820*/  ISETP.LT.OR P4, PT, R35, 0xa9, !P2 ;  /* 0x000000a92300780c */ /* 0x000fc60005781670 */
[----:B------:R1:W-:Y:S01]  /*d830*/  @!P6 STG.E.U8 desc[UR18][R26.64+0xa1], R15 ;  /* 0x0000a10f1a00e986 */ /* 0x0003e2000c101112 */
[----:B------:R-:W-:Y:S02]  /*d840*/  ISETP.LT.OR P6, PT, R35, 0xa9, !P1 ;  /* 0x000000a92300780c */ /* 0x000fe40004fc1670 */
[----:B0-----:R-:W-:-:S03]  /*d850*/  F2FP.SATFINITE.E4M3.F32.PACK_AB_MERGE_C R17, RZ, R12, RZ ;  /* 0x0000000cff11723e */ /* 0x001fc600048070ff */
[----:B------:R0:W-:Y:S01]  /*d860*/  @!P5 STG.E.U8 desc[UR18][R24.64+0xa9], R13 ;  /* 0x0000a90d1800d986 */ /* 0x0001e2000c101112 */
[----:B------:R-:W-:-:S03]  /*d870*/  ISETP.LT.OR P5, PT, R35, 0xaa, !P1 ;  /* 0x000000aa2300780c */ /* 0x000fc60004fa1670 */
[----:B------:R-:W-:Y:S01]  /*d880*/  @!P4 STG.E.U8 desc[UR18][R24.64+0xa8], R19 ;  /* 0x0000a8131800c986 */ /* 0x000fe2000c101112 */
[C---:B------:R-:W-:Y:S02]  /*d890*/  ISETP.LT.OR P4, PT, R35.reuse, 0xb1, !P2 ;  /* 0x000000b12300780c */ /* 0x040fe40005781670 */
[----:B-1----:R-:W-:Y:S01]  /*d8a0*/  F2FP.SATFINITE.E4M3.F32.PACK_AB_MERGE_C R15, RZ, R10, RZ ;  /* 0x0000000aff0f723e */ /* 0x002fe200048070ff */
[----:B------:R-:W-:Y:S01]  /*d8b0*/  @!P6 STG.E.U8 desc[UR18][R26.64+0xa8], R17 ;  /* 0x0000a8111a00e986 */ /* 0x000fe2000c101112 */
[----:B------:R-:W-:Y:S02]  /*d8c0*/  ISETP.LT.OR P6, PT, R35, 0xb2, !P2 ;  /* 0x000000b22300780c */ /* 0x000fe400057c1670 */
[----:B0-----:R-:W-:-:S03]  /*d8d0*/  F2FP.SATFINITE.E4M3.F32.PACK_AB_MERGE_C R13, RZ, R8, RZ ;  /* 0x00000008ff0d723e */ /* 0x001fc600048070ff */
        /* <DEDUP_REMOVED lines=9> */
[----:B------:R4:W-:Y:S01]  /*d970*/  @!P4 STG.E.U8 desc[UR18][R26.64+0xb0], R13 ;  /* 0x0000b00d1a00c986 */ /* 0x0009e2000c101112 */
[C---:B------:R-:W-:Y:S02]  /*d980*/  ISETP.LT.OR P4, PT, R35.reuse, 0xb9, !P1 ;  /* 0x000000b92300780c */ /* 0x040fe40004f81670 */
[----:B-1----:R-:W-:Y:S01]  /*d990*/  F2FP.SATFINITE.E4M3.F32.PACK_AB_MERGE_C R9, RZ, R4, RZ ;  /* 0x00000004ff09723e */ /* 0x002fe200048070ff */
[----:B------:R1:W-:Y:S01]  /*d9a0*/  @!P6 STG.E.U8 desc[UR18][R24.64+0xb8], R11 ;  /* 0x0000b80b1800e986 */ /* 0x0003e2000c101112 */
[----:B------:R-:W-:Y:S02]  /*d9b0*/  ISETP.LT.OR P6, PT, R35, 0xba, !P1 ;  /* 0x000000ba2300780c */ /* 0x000fe40004fc1670 */
[----:B0-----:R-:W-:Y:S01]  /*d9c0*/  F2FP.SATFINITE.E4M3.F32.PACK_AB_MERGE_C R7, RZ, R2, RZ ;  /* 0x00000002ff07723e */ /* 0x001fe200048070ff */
[----:B--2---:R-:W-:Y:S02]  /*d9d0*/  FMUL R2, R225, UR20 ;  /* 0x00000014e1027c20 */ /* 0x004fe40008400000 */
[----:B------:R0:W-:Y:S01]  /*d9e0*/  @!P5 STG.E.U8 desc[UR18][R24.64+0xb9], R5 ;  /* 0x0000b9051800d986 */ /* 0x0001e2000c101112 */
[----:B------:R-:W-:-:S02]  /*d9f0*/  ISETP.LT.OR P5, PT, R35, 0xc2, !P2 ;  /* 0x000000c22300780c */ /* 0x000fc400057a1670 */
[----:B----4-:R-:W-:Y:S01]  /*da00*/  F2FP.SATFINITE.E4M3.F32.PACK_AB_MERGE_C R13, RZ, R3, RZ ;  /* 0x00000003ff0d723e */ /* 0x010fe200048070ff */
[----:B------:R-:W-:Y:S01]  /*da10*/  FMUL R3, R222, UR20 ;  /* 0x00000014de037c20 */ /* 0x000fe20008400000 */
[----:B------:R2:W-:Y:S01]  /*da20*/  @!P4 STG.E.U8 desc[UR18][R26.64+0xb8], R9 ;  /* 0x0000b8091a00c986 */ /* 0x0005e2000c101112 */
[----:B-1----:R-:W-:Y:S01]  /*da30*/  F2FP.SATFINITE.E4M3.F32.PACK_AB_MERGE_C R11, RZ, R0, RZ ;  /* 0x00000000ff0b723e */ /* 0x002fe200048070ff */
[----:B---3--:R-:W-:Y:S01]  /*da40*/  FMUL R0, R221, UR20 ;  /* 0x00000014dd007c20 */ /* 0x008fe20008400000 */
[----:B------:R-:W-:Y:S01]  /*da50*/  ISETP.LT.OR P4, PT, R35, 0xc1, !P2 ;  /* 0x000000c12300780c */ /* 0x000fe20005781670 */
[----:B------:R-:W3:Y:S04]  /*da60*/  LDL.LU R222, [R1+0x1c] ;  /* 0x00001c0001de7983 */ /* 0x000ee80000300800 */
[----:B------:R-:W4:Y:S01]  /*da70*/  LDL.LU R220, [R1+0x20] ;  /* 0x0000200001dc7983 */ /* 0x000f220000300800 */
[----:B0-----:R-:W-:-:S03]  /*da80*/  F2FP.SATFINITE.E4M3.F32.PACK_AB_MERGE_C R5, RZ, R3, RZ ;  /* 0x00000003ff05723e */ /* 0x001fc600048070ff */
[----:B------:R-:W4:Y:S01]  /*da90*/  LDL.LU R225, [R1+0x24] ;  /* 0x0000240001e17983 */ /* 0x000f220000300800 */
[----:B------:R-:W-:Y:S01]  /*daa0*/  FMUL R3, R224, UR20 ;  /* 0x00000014e0037c20 */ /* 0x000fe20008400000 */
[----:B--2---:R-:W-:Y:S01]  /*dab0*/  F2FP.SATFINITE.E4M3.F32.PACK_AB_MERGE_C R9, RZ, R0, RZ ;  /* 0x00000000ff09723e */ /* 0x004fe200048070ff */
[----:B------:R-:W-:Y:S01]  /*dac0*/  FMUL R0, R226, UR20 ;  /* 0x00000014e2007c20 */ /* 0x000fe20008400000 */
[----:B------:R0:W-:Y:S01]  /*dad0*/  @!P6 STG.E.U8 desc[UR18][R26.64+0xb9], R13 ;  /* 0x0000b90d1a00e986 */ /* 0x0001e2000c101112 */
[----:B------:R-:W-:-:S03]  /*dae0*/  ISETP.LT.OR P6, PT, R35, 0xc1, !P1 ;  /* 0x000000c12300780c */ /* 0x000fc60004fc1670 */
[----:B------:R-:W2:Y:S04]  /*daf0*/  LDL.LU R224, [R1+0x28] ;  /* 0x0000280001e07983 */ /* 0x000ea80000300800 */
[----:B------:R-:W2:Y:S01]  /*db00*/  LDL.LU R226, [R1+0x2c] ;  /* 0x00002c0001e27983 */ /* 0x000ea20000300800 */
[----:B0-----:R-:W-:Y:S01]  /*db10*/  F2FP.SATFINITE.E4M3.F32.PACK_AB_MERGE_C R13, RZ, R2, RZ ;  /* 0x00000002ff0d723e */ /* 0x001fe200048070ff */
[----:B------:R-:W-:Y:S02]  /*db20*/  FMUL R2, R227, UR20 ;  /* 0x00000014e3027c20 */ /* 0x000fe40008400000 */
[----:B------:R-:W2:Y:S04]  /*db30*/  LDL.LU R227, [R1+0x30] ;  /* 0x0000300001e37983 */ /* 0x000ea80000300800 */
[----:B------:R-:W-:Y:S01]  /*db40*/  @!P5 STG.E.U8 desc[UR18][R24.64+0xc1], R11 ;  /* 0x0000c10b1800d986 */ /* 0x000fe2000c101112 */
[----:B------:R-:W-:-:S03]  /*db50*/  ISETP.LT.OR P5, PT, R35, 0xc2, !P1 ;  /* 0x000000c22300780c */ /* 0x000fc60004fa1670 */
[----:B------:R0:W-:Y:S01]  /*db60*/  @!P4 STG.E.U8 desc[UR18][R24.64+0xc0], R7 ;  /* 0x0000c0071800c986 */ /* 0x0001e2000c101112 */
[----:B------:R-:W-:-:S03]  /*db70*/  ISETP.LT.OR P4, PT, R35, 0xc9, !P2 ;  /* 0x000000c92300780c */ /* 0x000fc60005781670 */
[----:B------:R1:W-:Y:S01]  /*db80*/  @!P6 STG.E.U8 desc[UR18][R26.64+0xc0], R5 ;  /* 0x0000c0051a00e986 */ /* 0x0003e2000c101112 */
[----:B------:R-:W-:-:S03]  /*db90*/  ISETP.LT.OR P6, PT, R35, 0xca, !P2 ;  /* 0x000000ca2300780c */ /* 0x000fc600057c1670 */
[----:B------:R-:W2:Y:S04]  /*dba0*/  LDL.LU R221, [R1+0x34] ;  /* 0x0000340001dd7983 */ /* 0x000ea80000300800 */
[----:B------:R1:W-:Y:S01]  /*dbb0*/  @!P5 STG.E.U8 desc[UR18][R26.64+0xc1], R9 ;  /* 0x0000c1091a00d986 */ /* 0x0003e2000c101112 */
[----:B0-----:R-:W-:Y:S01]  /*dbc0*/  F2FP.SATFINITE.E4M3.F32.PACK_AB_MERGE_C R7, RZ, R3, RZ ;  /* 0x00000003ff07723e */ /* 0x001fe200048070ff */
[----:B------:R-:W-:Y:S02]  /*dbd0*/  FMUL R3, R223, UR20 ;  /* 0x00000014df037c20 */ /* 0x000fe40008400000 */
[----:B------:R-:W-:Y:S01]  /*dbe0*/  @!P4 STG.E.U8 desc[UR18][R24.64+0xc8], R13 ;  /* 0x0000c80d1800c986 */ /* 0x000fe2000c101112 */
[----:B------:R-:W-:-:S03]  /*dbf0*/  ISETP.LT.OR P4, PT, R35, 0xc9, !P1 ;  /* 0x000000c92300780c */ /* 0x000fc60004f81670 */
[----:B------:R-:W2:Y:S01]  /*dc00*/  LDL.LU R223, [R1+0x38] ;  /* 0x0000380001df7983 */ /* 0x000ea20000300800 */
[----:B-1----:R-:W-:Y:S02]  /*dc10*/  F2FP.SATFINITE.E4M3.F32.PACK_AB_MERGE_C R5, RZ, R0, RZ ;  /* 0x00000000ff05723e */ /* 0x002fe400048070ff */
[----:B------:R-:W-:Y:S02]  /*dc20*/  F2FP.SATFINITE.E4M3.F32.PACK_AB_MERGE_C R11, RZ, R2, RZ ;  /* 0x00000002ff0b723e */ /* 0x000fe400048070ff */
[----:B------:R-:W-:Y:S01]  /*dc30*/  F2FP.SATFINITE.E4M3.F32.PACK_AB_MERGE_C R9, RZ, R3, RZ ;  /* 0x00000003ff09723e */ /* 0x000fe200048070ff */
[----:B------:R0:W-:Y:S04]  /*dc40*/  @!P6 STG.E.U8 desc[UR18][R24.64+0xc9], R7 ;  /* 0x0000c9071800e986 */ /* 0x0001e8000c101112 */
[----:B------:R1:W-:Y:S01]  /*dc50*/  @!P4 STG.E.U8 desc[UR18][R26.64+0xc8], R5 ;  /* 0x0000c8051a00c986 */ /* 0x0003e2000c101112 */
[----:B---3--:R-:W-:-:S03]  /*dc60*/  FMUL R0, R222, UR20 ;  /* 0x00000014de007c20 */ /* 0x008fc60008400000 */
[----:B------:R-:W3:Y:S01]  /*dc70*/  LDL.LU R222, [R1+0x3c] ;  /* 0x00003c0001de7983 */ /* 0x000ee20000300800 */
[----:B----4-:R-:W-:Y:S01]  /*dc80*/  FMUL R2, R220, UR20 ;  /* 0x00000014dc027c20 */ /* 0x010fe20008400000 */
[----:B0-----:R-:W-:Y:S01]  /*dc90*/  F2FP.SATFINITE.E4M3.F32.PACK_AB_MERGE_C R7, RZ, R0, RZ ;  /* 0x00000000ff07723e */ /* 0x001fe200048070ff */
[----:B------:R-:W-:Y:S02]  /*dca0*/  FMUL R3, R225, UR20 ;  /* 0x00000014e1037c20 */ /* 0x000fe40008400000 */
[----:B------:R-:W4:Y:S01]  /*dcb0*/  LDL.LU R225, [R1+0x40] ;  /* 0x0000400001e17983 */ /* 0x000f220000300800 */
[----:B------:R-:W-:Y:S02]  /*dcc0*/  F2FP.SATFINITE.E4M3.F32.PACK_AB_MERGE_C R13, RZ, R2, RZ ;  /* 0x00000002ff0d723e */ /* 0x000fe400048070ff */
[----:B-1----:R-:W-:Y:S01]  /*dcd0*/  F2FP.SATFINITE.E4M3.F32.PACK_AB_MERGE_C R5, RZ, R3, RZ ;  /* 0x00000003ff05723e */ /* 0x002fe200048070ff */
[----:B--2---:R-:W-:Y:S02]  /*dce0*/  FMUL R0, R224, UR20 ;  /* 0x00000014e0007c20 */ /* 0x004fe40008400000 */
[----:B------:R-:W2:Y:S01]  /*dcf0*/  LDL.LU R224, [R1+0x44] ;  /* 0x0000440001e07983 */ /* 0x000ea20000300800 */
[----:B------:R-:W-:-:S03]  /*dd00*/  FMUL R2, R226, UR20 ;  /* 0x00000014e2027c20 */ /* 0x000fc60008400000 */
[----:B------:R-:W2:Y:S01]  /*dd10*/  LDL.LU R226, [R1+0x48] ;  /* 0x0000480001e27983 */ /* 0x000ea20000300800 */
[----:B------:R-:W-:-:S03]  /*dd20*/  FMUL R3, R227, UR20 ;  /* 0x00000014e3037c20 */ /* 0x000fc60008400000 */
[----:B------:R-:W2:Y:S01]  /*dd30*/  LDL.LU R227, [R1+0x4c] ;  /* 0x00004c0001e37983 */ /* 0x000ea20000300800 */
[C---:B------:R-:W-:Y:S02]  /*dd40*/  ISETP.LT.OR P5, PT, R35.reuse, 0xca, !P1 ;  /* 0x000000ca2300780c */ /* 0x040fe40004fa1670 */
[C---:B------:R-:W-:Y:S01]  /*dd50*/  ISETP.LT.OR P6, PT, R35.reuse, 0xd1, !P2 ;  /* 0x000000d12300780c */ /* 0x040fe200057c1670 */
[----:B------:R-:W2:Y:S01]  /*dd60*/  LDL.LU R219, [R1+0x50] ;  /* 0x0000500001db7983 */ /* 0x000ea20000300800 */
[----:B------:R-:W-:-:S03]  /*dd70*/  ISETP.LT.OR P4, PT, R35, 0xd1, !P1 ;  /* 0x000000d12300780c */ /* 0x000fc60004f81670 */
[----:B------:R-:W2:Y:S04]  /*dd80*/  LDL.LU R218, [R1+0x54] ;  /* 0x0000540001da7983 */ /* 0x000ea80000300800 */
[----:B------:R-:W2:Y:S04]  /*dd90*/  LDL.LU R220, [R1+0x58] ;  /* 0x0000580001dc7983 */ /* 0x000ea80000300800 */
[----:B------:R0:W-:Y:S01]  /*dda0*/  @!P5 STG.E.U8 desc[UR18][R26.64+0xc9], R11 ;  /* 0x0000c90b1a00d986 */ /* 0x0001e2000c101112 */
[----:B------:R-:W-:-:S03]  /*ddb0*/  ISETP.LT.OR P5, PT, R35, 0xd2, !P2 ;  /* 0x000000d22300780c */ /* 0x000fc600057a1670 */
[----:B------:R1:W-:Y:S01]  /*ddc0*/  @!P6 STG.E.U8 desc[UR18][R24.64+0xd0], R9 ;  /* 0x0000d0091800e986 */ /* 0x0003e2000c101112 */
[----:B------:R-:W-:Y:S02]  /*ddd0*/  ISETP.LT.OR P6, PT, R35, 0xd2, !P1 ;  /* 0x000000d22300780c */ /* 0x000fe40004fc1670 */
[----:B0-----:R-:W-:-:S07]  /*dde0*/  F2FP.SATFINITE.E4M3.F32.PACK_AB_MERGE_C R11, RZ, R2, RZ ;  /* 0x00000002ff0b723e */ /* 0x001fce00048070ff */
[----:B------:R0:W-:Y:S01]  /*ddf0*/  @!P5 STG.E.U8 desc[UR18][R24.64+0xd1], R7 ;  /* 0x0000d1071800d986 */ /* 0x0001e2000c101112 */
[C---:B------:R-:W-:Y:S02]  /*de00*/  ISETP.LT.OR P5, PT, R35.reuse, 0xda, !P2 ;  /* 0x000000da2300780c */ /* 0x040fe400057a1670 */
[----:B-1----:R-:W-:Y:S01]  /*de10*/  F2FP.SATFINITE.E4M3.F32.PACK_AB_MERGE_C R9, RZ, R0, RZ ;  /* 0x00000000ff09723e */ /* 0x002fe200048070ff */
[----:B------:R-:W-:Y:S01]  /*de20*/  @!P4 STG.E.U8 desc[UR18][R26.64+0xd0], R13 ;  /* 0x0000d00d1a00c986 */ /* 0x000fe2000c101112 */
[----:B------:R-:W-:Y:S01]  /*de30*/  ISETP.LT.OR P4, PT, R35, 0xd9, !P2 ;  /* 0x000000d92300780c */ /* 0x000fe20005781670 */
[----:B------:R-:W-:Y:S01]  /*de40*/  FMUL R0, R221, UR20 ;  /* 0x00000014dd007c20 */ /* 0x000fe20008400000 */
[----:B------:R-:W-:Y:S01]  /*de50*/  FMUL R2, R223, UR20 ;  /* 0x00000014df027c20 */ /* 0x000fe20008400000 */
[----:B------:R1:W-:Y:S01]  /*de60*/  @!P6 STG.E.U8 desc[UR18][R26.64+0xd1], R5 ;  /* 0x0000d1051a00e986 */ /* 0x0003e2000c101112 */
[----:B------:R-:W-:-:S03]  /*de70*/  ISETP.LT.OR P6, PT, R35, 0xd9, !P1 ;  /* 0x000000d92300780c */ /* 0x000fc60004fc1670 */
[----:B------:R-:W2:Y:S04]  /*de80*/  LDL.LU R221, [R1+0x5c] ;  /* 0x00005c0001dd7983 */ /* 0x000ea80000300800 */
[----:B------:R-:W2:Y:S01]  /*de90*/  LDL.LU R223, [R1+0x60] ;  /* 0x0000600001df7983 */ /* 0x000ea20000300800 */
[----:B0-----:R-:W-:Y:S02]  /*dea0*/  F2FP.SATFINITE.E4M3.F32.PACK_AB_MERGE_C R7, RZ, R3, RZ ;  /* 0x00000003ff07723e */ /* 0x001fe400048070ff */
[----:B-1----:R-:W-:Y:S01]  /*deb0*/  F2FP.SATFINITE.E4M3.F32.PACK_AB_MERGE_C R5, RZ, R0, RZ ;  /* 0x00000000ff05723e */ /* 0x002fe200048070ff */
[----:B------:R0:W-:Y:S01]  /*dec0*/  @!P4 STG.E.U8 desc[UR18][R24.64+0xd8], R9 ;  /* 0x0000d8091800c986 */ /* 0x0001e2000c101112 */
[----:B------:R-:W-:-:S03]  /*ded0*/  F2FP.SATFINITE.E4M3.F32.PACK_AB_MERGE_C R13, RZ, R2, RZ ;  /* 0x00000002ff0d723e */ /* 0x000fc600048070ff */
[----:B------:R-:W-:Y:S04]  /*dee0*/  @!P5 STG.E.U8 desc[UR18][R24.64+0xd9], R11 ;  /* 0x0000d90b1800d986 */ /* 0x000fe8000c101112 */
[----:B------:R1:W-:Y:S01]  /*def0*/  @!P6 STG.E.U8 desc[UR18][R26.64+0xd8], R7 ;  /* 0x0000d8071a00e986 */ /* 0x0003e2000c101112 */
[----:B---3--:R-:W-:-:S03]  /*df00*/  FMUL R3, R222, UR20 ;  /* 0x00000014de037c20 */ /* 0x008fc60008400000 */
[----:B------:R-:W3:Y:S01]  /*df10*/  LDL.LU R222, [R1+0x64] ;  /* 0x0000640001de7983 */ /* 0x000ee20000300800 */
[----:B----4-:R-:W-:Y:S01]  /*df20*/  FMUL R0, R225, UR20 ;  /* 0x00000014e1007c20 */ /* 0x010fe20008400000 */
[----:B0-----:R-:W-:Y:S02]  /*df30*/  F2FP.SATFINITE.E4M3.F32.PACK_AB_MERGE_C R9, RZ, R3, RZ ;  /* 0x00000003ff09723e */ /* 0x001fe400048070ff */
[----:B------:R-:W4:Y:S02]  /*df40*/  LDL.LU R225, [R1+0x68] ;  /* 0x0000680001e17983 */ /* 0x000f240000300800 */
        /* <DEDUP_REMOVED lines=8> */
[C---:B------:R-:W-:Y:S02]  /*dfd0*/  ISETP.LT.OR P4, PT, R35.reuse, 0xe1, !P2 ;  /* 0x000000e12300780c */ /* 0x040fe40005781670 */
[----:B------:R-:W-:-:S09]  /*dfe0*/  ISETP.LT.OR P6, PT, R35, 0xe2, !P2 ;  /* 0x000000e22300780c */ /* 0x000fd200057c1670 */
[----:B------:R0:W-:Y:S01]  /*dff0*/  @!P5 STG.E.U8 desc[UR18][R26.64+0xd9], R5 ;  /* 0x0000d9051a00d986 */ /* 0x0001e2000c101112 */
[----:B------:R-:W-:-:S03]  /*e000*/  ISETP.LT.OR P5, PT, R35, 0xe2, !P1 ;  /* 0x000000e22300780c */ /* 0x000fc60004fa1670 */
[----:B------:R-:W-:Y:S01]  /*e010*/  @!P4 STG.E.U8 desc[UR18][R24.64+0xe0], R13 ;  /* 0x0000e00d1800c986 */ /* 0x000fe2000c101112 */
[----:B------:R-:W-:-:S03]  /*e020*/  ISETP.LT.OR P4, PT, R35, 0xe1, !P1 ;  /* 0x000000e12300780c */ /* 0x000fc60004f81670 */
[----:B------:R1:W-:Y:S01]  /*e030*/  @!P6 STG.E.U8 desc[UR18][R24.64+0xe1], R9 ;  /* 0x0000e1091800e986 */ /* 0x0003e2000c101112 */
[----:B------:R-:W-:Y:S02]  /*e040*/  ISETP.LT.OR P6, PT, R35, 0xe9, !P2 ;  /* 0x000000e92300780c */ /* 0x000fe400057c1670 */
[----:B------:R-:W-:Y:S02]  /*e050*/  F2FP.SATFINITE.E4M3.F32.PACK_AB_MERGE_C R11, RZ, R2, RZ ;  /* 0x00000002ff0b723e */ /* 0x000fe400048070ff */
[----:B0-----:R-:W-:-:S03]  /*e060*/  F2FP.SATFINITE.E4M3.F32.PACK_AB_MERGE_C R5, RZ, R3, RZ ;  /* 0x00000003ff05723e */ /* 0x001fc600048070ff */
[----:B------:R-:W-:Y:S01]  /*e070*/  @!P5 STG.E.U8 desc[UR18][R26.64+0xe1], R11 ;  /* 0x0000e10b1a00d986 */ /* 0x000fe2000c101112 */
[----:B------:R-:W-:-:S03]  /*e080*/  ISETP.LT.OR P5, PT, R35, 0xea, !P2 ;  /* 0x000000ea2300780c */ /* 0x000fc600057a1670 */
[----:B------:R0:W-:Y:S01]  /*e090*/  @!P4 STG.E.U8 desc[UR18][R26.64+0xe0], R7 ;  /* 0x0000e0071a00c986 */ /* 0x0001e2000c101112 */
[----:B------:R-:W-:-:S03]  /*e0a0*/  ISETP.LT.OR P4, PT, R35, 0xe9, !P1 ;  /* 0x000000e92300780c */ /* 0x000fc60004f81670 */
[----:B------:R0:W-:Y:S01]  /*e0b0*/  @!P6 STG.E.U8 desc[UR18][R24.64+0xe8], R5 ;  /* 0x0000e8051800e986 */ /* 0x0001e2000c101112 */
[----:B------:R-:W-:Y:S01]  /*e0c0*/  ISETP.LT.OR P6, PT, R35, 0xea, !P1 ;  /* 0x000000ea2300780c */ /* 0x000fe20004fc1670 */
[----:B------:R-:W-:Y:S01]  /*e0d0*/  FMUL R2, R219, UR20 ;  /* 0x00000014db027c20 */ /* 0x000fe20008400000 */
[----:B------:R-:W-:Y:S01]  /*e0e0*/  FMUL R3, R218, UR20 ;  /* 0x00000014da037c20 */ /* 0x000fe20008400000 */
[----:B-1----:R-:W-:-:S03]  /*e0f0*/  F2FP.SATFINITE.E4M3.F32.PACK_AB_MERGE_C R9, RZ, R0, RZ ;  /* 0x00000000ff09723e */ /* 0x002fc600048070ff */
[----:B------:R-:W-:Y:S02]  /*e100*/  F2FP.SATFINITE.E4M3.F32.PACK_AB_MERGE_C R13, RZ, R2, RZ ;  /* 0x00000002ff0d723e */ /* 0x000fe400048070ff */
[----:B0-----:R-:W-:Y:S01]  /*e110*/  F2FP.SATFINITE.E4M3.F32.PACK_AB_MERGE_C R7, RZ, R3, RZ ;  /* 0x00000003ff07723e */ /* 0x001fe200048070ff */
[----:B------:R0:W-:Y:S01]  /*e120*/  @!P5 STG.E.U8 desc[UR18][R24.64+0xe9], R9 ;  /* 0x0000e9091800d986 */ /* 0x0001e2000c101112 */
[----:B------:R-:W-:-:S03]  /*e130*/  ISETP.LT.OR P5, PT, R35, 0xf2, !P2 ;  /* 0x000000f22300780c */ /* 0x000fc600057a1670 */
[----:B------:R-:W-:Y:S01]  /*e140*/  @!P4 STG.E.U8 desc[UR18][R26.64+0xe8], R13 ;  /* 0x0000e80d1a00c986 */ /* 0x000fe2000c101112 */
[----:B------:R-:W-:-:S03]  /*e150*/  ISETP.LT.OR P4, PT, R35, 0xf1, !P2 ;  /* 0x000000f12300780c */ /* 0x000fc60005781670 */
[----:B------:R1:W-:Y:S01]  /*e160*/  @!P6 STG.E.U8 desc[UR18][R26.64+0xe9], R7 ;  /* 0x0000e9071a00e986 */ /* 0x0003e2000c101112 */
[----:B------:R-:W-:Y:S01]  /*e170*/  ISETP.LT.OR P6, PT, R35, 0xf1, !P1 ;  /* 0x000000f12300780c */ /* 0x000fe20004fc1670 */
[----:B------:R-:W-:Y:S01]  /*e180*/  FMUL R0, R220, UR20 ;  /* 0x00000014dc007c20 */ /* 0x000fe20008400000 */
[----:B------:R-:W-:Y:S01]  /*e190*/  FMUL R2, R221, UR20 ;  /* 0x00000014dd027c20 */ /* 0x000fe20008400000 */
[----:B------:R-:W-:-:S03]  /*e1a0*/  FMUL R3, R223, UR20 ;  /* 0x00000014df037c20 */ /* 0x000fc60008400000 */
[----:B------:R-:W-:Y:S02]  /*e1b0*/  F2FP.SATFINITE.E4M3.F32.PACK_AB_MERGE_C R5, RZ, R0, RZ ;  /* 0x00000000ff05723e */ /* 0x000fe400048070ff */
[----:B------:R-:W-:Y:S02]  /*e1c0*/  F2FP.SATFINITE.E4M3.F32.PACK_AB_MERGE_C R11, RZ, R2, RZ ;  /* 0x00000002ff0b723e */ /* 0x000fe400048070ff */
[----:B0-----:R-:W-:Y:S01]  /*e1d0*/  F2FP.SATFINITE.E4M3.F32.PACK_AB_MERGE_C R9, RZ, R3, RZ ;  /* 0x00000003ff09723e */ /* 0x001fe200048070ff */
[----:B------:R-:W-:Y:S01]  /*e1e0*/  @!P4 STG.E.U8 desc[UR18][R24.64+0xf0], R5 ;  /* 0x0000f0051800c986 */ /* 0x000fe2000c101112 */
[----:B------:R-:W-:-:S03]  /*e1f0*/  ISETP.LT.OR P4, PT, R35, 0xf2, !P1 ;  /* 0x000000f22300780c */ /* 0x000fc60004f81670 */
[----:B------:R0:W-:Y:S01]  /*e200*/  @!P5 STG.E.U8 desc[UR18][R24.64+0xf1], R11 ;  /* 0x0000f10b1800d986 */ /* 0x0001e2000c101112 */
[C---:B------:R-:W-:Y:S02]  /*e210*/  ISETP.LT.OR P5, PT, R35.reuse, 0xf9, !P2 ;  /* 0x000000f92300780c */ /* 0x040fe400057a1670 */
[C---:B------:R-:W-:Y:S01]  /*e220*/  ISETP.LT.OR P2, PT, R35.reuse, 0xfa, !P2 ;  /* 0x000000fa2300780c */ /* 0x040fe20005741670 */
[----:B------:R0:W-:Y:S01]  /*e230*/  @!P6 STG.E.U8 desc[UR18][R26.64+0xf0], R9 ;  /* 0x0000f0091a00e986 */ /* 0x0001e2000c101112 */
[C---:B------:R-:W-:Y:S02]  /*e240*/  ISETP.LT.OR P6, PT, R35.reuse, 0xf9, !P1 ;  /* 0x000000f92300780c */ /* 0x040fe40004fc1670 */
[----:B------:R-:W-:Y:S01]  /*e250*/  ISETP.LT.OR P1, PT, R35, 0xfa, !P1 ;  /* 0x000000fa2300780c */ /* 0x000fe20004f21670 */
[----:B---3--:R-:W-:Y:S01]  /*e260*/  FMUL R0, R222, UR20 ;  /* 0x00000014de007c20 */ /* 0x008fe20008400000 */
[----:B----4-:R-:W-:-:S04]  /*e270*/  FMUL R2, R225, UR20 ;  /* 0x00000014e1027c20 */ /* 0x010fc80008400000 */
[----:B-1----:R-:W-:Y:S01]  /*e280*/  F2FP.SATFINITE.E4M3.F32.PACK_AB_MERGE_C R7, RZ, R0, RZ ;  /* 0x00000000ff07723e */ /* 0x002fe200048070ff */
[----:B--2---:R-:W-:Y:S01]  /*e290*/  FMUL R3, R224, UR20 ;  /* 0x00000014e0037c20 */ /* 0x004fe20008400000 */
[----:B------:R-:W-:Y:S01]  /*e2a0*/  FMUL R4, R226, UR20 ;  /* 0x00000014e2047c20 */ /* 0x000fe20008400000 */
[----:B0-----:R-:W-:-:S03]  /*e2b0*/  F2FP.SATFINITE.E4M3.F32.PACK_AB_MERGE_C R11, RZ, R2, RZ ;  /* 0x00000002ff0b723e */ /* 0x001fc600048070ff */
[----:B------:R-:W-:Y:S01]  /*e2c0*/  F2FP.SATFINITE.E4M3.F32.PACK_AB_MERGE_C R3, RZ, R3, RZ ;  /* 0x00000003ff03723e */ /* 0x000fe200048070ff */
[----:B------:R-:W-:Y:S01]  /*e2d0*/  FMUL R5, R227, UR20 ;  /* 0x00000014e3057c20 */ /* 0x000fe20008400000 */
[----:B------:R-:W-:Y:S01]  /*e2e0*/  F2FP.SATFINITE.E4M3.F32.PACK_AB_MERGE_C R9, RZ, R4, RZ ;  /* 0x00000004ff09723e */ /* 0x000fe200048070ff */
[----:B------:R0:W-:Y:S03]  /*e2f0*/  @!P4 STG.E.U8 desc[UR18][R26.64+0xf1], R7 ;  /* 0x0000f1071a00c986 */ /* 0x0001e6000c101112 */
[----:B------:R-:W-:Y:S01]  /*e300*/  F2FP.SATFINITE.E4M3.F32.PACK_AB_MERGE_C R5, RZ, R5, RZ ;  /* 0x00000005ff05723e */ /* 0x000fe200048070ff */
[----:B------:R0:W-:Y:S04]  /*e310*/  @!P5 STG.E.U8 desc[UR18][R24.64+0xf8], R11 ;  /* 0x0000f80b1800d986 */ /* 0x0001e8000c101112 */
[----:B------:R0:W-:Y:S04]  /*e320*/  @!P2 STG.E.U8 desc[UR18][R24.64+0xf9], R3 ;  /* 0x0000f9031800a986 */ /* 0x0001e8000c101112 */
[----:B------:R0:W-:Y:S04]  /*e330*/  @!P6 STG.E.U8 desc[UR18][R26.64+0xf8], R9 ;  /* 0x0000f8091a00e986 */ /* 0x0001e8000c101112 */
[----:B------:R0:W-:Y:S02]  /*e340*/  @!P1 STG.E.U8 desc[UR18][R26.64+0xf9], R5 ;  /* 0x0000f9051a009986 */ /* 0x0001e4000c101112 */
.L_x_295:
[----:B------:R-:W-:Y:S05]  /*e350*/  BSYNC B0 ;  /* 0x0000000000007941 */ /* 0x000fea0003800000 */
.L_x_37:
[----:B0-----:R-:W2:Y:S04]  /*e360*/  LDL.LU R3, [R1+0x7c] ;  /* 0x00007c0001037983 */ /* 0x001ea80000300800 */
[----:B-----5:R-:W2:Y:S01]  /*e370*/  LDL.LU R2, [R1+0x80] ;  /* 0x0000800001027983 */ /* 0x020ea20000300800 */
[----:B------:R-:W-:Y:S01]  /*e380*/  ULDC UR6, c[0x0][0xc] ;  /* 0x0000030000067ab9 */ /* 0x000fe20000000800 */
[----:B------:R-:W-:Y:S01]  /*e390*/  ULDC UR7, c[0x0][0x10] ;  /* 0x0000040000077ab9 */ /* 0x000fe20000000800 */
[----:B------:R-:W2:Y:S01]  /*e3a0*/  LDC R5, c[0x0][0x14] ;  /* 0x00000500ff057b82 */ /* 0x000ea20000000800 */
[----:B------:R-:W-:Y:S01]  /*e3b0*/  UIMAD.WIDE.U32 UR6, UR6, UR7, URZ ;  /* 0x00000007060672a5 */ /* 0x000fe2000f8e003f */
[----:B------:R-:W-:Y:S01]  /*e3c0*/  PRMT R0, RZ, 0x7610, R0 ;  /* 0x00007610ff007816 */ /* 0x000fe20000000000 */
[----:B------:R-:W-:-:S04]  /*e3d0*/  UMOV UR23, 0xffffffff ;  /* 0xffffffff00177882 */ /* 0x000fc80000000000 */
[----:B--2---:R-:W-:-:S04]  /*e3e0*/  IMAD.WIDE.U32 R2, R5, UR6, R2 ;  /* 0x0000000605027c25 */ /* 0x004fc8000f8e0002 */
[----:B------:R-:W-:Y:S01]  /*e3f0*/  IMAD R5, R5, UR7, RZ ;  /* 0x0000000705057c24 */ /* 0x000fe2000f8e02ff */
[----:B------:R-:W-:Y:S01]  /*e400*/  ULDC.64 UR6, c[0x0][0x650] ;  /* 0x0001940000067ab9 */ /* 0x000fe20000000a00 */
[----:B------:R-:W-:Y:S01]  /*e410*/  IMAD.MOV.U32 R19, RZ, RZ, R2 ;  /* 0x000000ffff137224 */ /* 0x000fe200078e0002 */
[----:B------:R-:W-:Y:S01]  /*e420*/  ISETP.GE.U32.AND P1, PT, R2, UR6, PT ;  /* 0x0000000602007c0c */ /* 0x000fe2000bf26070 */
[----:B------:R-:W-:Y:S02]  /*e430*/  IMAD.IADD R22, R3, 0x1, R5 ;  /* 0x0000000103167824 */ /* 0x000fe400078e0205 */
[----:B------:R-:W-:-:S03]  /*e440*/  IMAD.MOV.U32 R2, RZ, RZ, -0x1 ;  /* 0xffffffffff027424 */ /* 0x000fc600078e00ff */
[----:B------:R0:W-:Y:S01]  /*e450*/  STL [R1+0x7c], R22 ;  /* 0x00007c1601007387 */ /* 0x0001e20000100800 */
[----:B------:R-:W-:-:S03]  /*e460*/  ISETP.GE.U32.AND.EX P1, PT, R22, UR7, PT, P1 ;  /* 0x0000000716007c0c */ /* 0x000fc6000bf26110 */
[----:B------:R0:W-:Y:S04]  /*e470*/  STL [R1+0x80], R19 ;  /* 0x0000801301007387 */ /* 0x0001e80000100800 */
[----:B------:R0:W-:Y:S06]  /*e480*/  STL [R1+0x84], R2 ;  /* 0x0000840201007387 */ /* 0x0001ec0000100800 */
[----:B------:R-:W-:Y:S05]  /*e490*/  @P1 BRA `(.L_x_296) ;  /* 0x00000004006c1947 */ /* 0x000fea0003800000 */
[----:B------:R-:W2:Y:S01]  /*e4a0*/  S2R R14, SR_CTAID.X ;  /* 0x00000000000e7919 */ /* 0x000ea20000002500 */
[----:B------:R-:W5:Y:S01]  /*e4b0*/  LDC.64 R8, c[0x0][0x628] ;  /* 0x00018a00ff087b82 */ /* 0x000f620000000a00 */
[----:B------:R-:W-:Y:S01]  /*e4c0*/  ULDC UR6, c[0x0][0x150] ;  /* 0x0000540000067ab9 */ /* 0x000fe20000000800 */
[----:B------:R-:W-:Y:S01]  /*e4d0*/  IMAD.MOV.U32 R6, RZ, RZ, R19 ;  /* 0x000000ffff067224 */ /* 0x000fe200078e0013 */
[----:B------:R-:W0:Y:S01]  /*e4e0*/  S2R R16, SR_CTAID.Y ;  /* 0x0000000000107919 */ /* 0x000e220000002600 */
[----:B------:R-:W-:-:S04]  /*e4f0*/  IMAD.MOV.U32 R7, RZ, RZ, R22 ;  /* 0x000000ffff077224 */ /* 0x000fc800078e0016 */
[----:B------:R-:W0:Y:S08]  /*e500*/  LDC R17, c[0x0][0x144] ;  /* 0x00005100ff117b82 */ /* 0x000e300000000800 */
[----:B------:R-:W0:Y:S08]  /*e510*/  LDC R10, c[0x0][0x630] ;  /* 0x00018c00ff0a7b82 */ /* 0x000e300000000800 */
[----:B------:R-:W0:Y:S01]  /*e520*/  LDC.64 R12, c[0x0][0x620] ;  /* 0x00018800ff0c7b82 */ /* 0x000e220000000a00 */
[----:B-----5:R-:W-:-:S04]  /*e530*/  ISETP.NE.U32.AND P1, PT, R8, RZ, PT ;  /* 0x000000ff0800720c */ /* 0x020fc80003f25070 */
[----:B------:R-:W-:Y:S02]  /*e540*/  ISETP.NE.AND.EX P1, PT, R9, RZ, PT, P1 ;  /* 0x000000ff0900720c */ /* 0x000fe40003f25310 */
[----:B--2---:R-:W-:-:S05]  /*e550*/  I2FP.F32.U32 R0, R14 ;  /* 0x0000000e00007245 */ /* 0x004fca0000201000 */
[----:B------:R-:W-:-:S04]  /*e560*/  FMUL R0, R0, UR6 ;  /* 0x0000000600007c20 */ /* 0x000fc80008400000 */
[----:B------:R2:W0:Y:S02]  /*e570*/  F2I.U32.TRUNC.NTZ R15, R0 ;  /* 0x00000000000f7305 */ /* 0x000424000020f000 */
[----:B------:R-:W-:Y:S05]  /*e580*/  @!P1 BRA `(.L_x_297) ;  /* 0x0000000000289947 */ /* 0x000fea0003800000 */
[----:B--2---:R-:W2:Y:S02]  /*e590*/  LDC R0, c[0x0][0x634] ;  /* 0x00018d00ff007b82 */ /* 0x004ea40000000800 */
[----:B--2---:R-:W-:-:S05]  /*e5a0*/  IADD3 R7, P1, R19, R0, RZ ;  /* 0x0000000013077210 */ /* 0x004fca0007f3e0ff */
[----:B------:R-:W-:-:S04]  /*e5b0*/  IMAD.X R11, RZ, RZ, R22, P1 ;  /* 0x000000ffff0b7224 */ /* 0x000fc800008e0616 */
[----:B0-----:R-:W-:-:S04]  /*e5c0*/  IMAD.WIDE.U32 R2, R11, R8, RZ ;  /* 0x000000080b027225 */ /* 0x001fc800078e00ff */
[----:B------:R-:W-:-:S04]  /*e5d0*/  IMAD.WIDE.U32 R4, P1, R7, R9, R2 ;  /* 0x0000000907047225 */ /* 0x000fc80007820002 */
[----:B------:R-:W-:-:S04]  /*e5e0*/  IMAD.WIDE.U32 R2, R7, R8, RZ ;  /* 0x0000000807027225 */ /* 0x000fc800078e00ff */
[----:B------:R-:W-:Y:S01]  /*e5f0*/  IMAD.X R7, RZ, RZ, RZ, P1 ;  /* 0x000000ffff077224 */ /* 0x000fe200008e06ff */
[----:B------:R-:W-:Y:S01]  /*e600*/  IADD3 RZ, P1, R3, R4, RZ ;  /* 0x0000000403ff7210 */ /* 0x000fe20007f3e0ff */
[----:B------:R-:W-:-:S04]  /*e610*/  IMAD.MOV.U32 R6, RZ, RZ, R5 ;  /* 0x000000ffff067224 */ /* 0x000fc800078e0005 */
[----:B------:R-:W-:-:S08]  /*e620*/  IMAD.WIDE.U32.X R6, R11, R9, R6, P1 ;  /* 0x000000090b067225 */ /* 0x000fd000008e0406 */
.L_x_297:
[-CC-:B01----:R-:W-:Y:S01]  /*e630*/  SHF.R.U64 R24, R6, R10.reuse, R7.reuse ;  /* 0x0000000a06187219 */ /* 0x183fe20000001207 */
[----:B------:R-:W0:Y:S01]  /*e640*/  LDC.64 R20, c[0x0][0x640] ;  /* 0x00019000ff147b82 */ /* 0x000e220000000a00 */
[----:B--2---:R-:W-:Y:S01]  /*e650*/  SHF.R.U32.HI R0, RZ, R10, R7 ;  /* 0x0000000aff007219 */ /* 0x004fe20000011607 */
[----:B------:R-:W-:Y:S01]  /*e660*/  IMAD.MOV.U32 R2, RZ, RZ, R19 ;  /* 0x000000ffff027224 */ /* 0x000fe200078e0013 */
[----:B------:R-:W-:Y:S01]  /*e670*/  IADD3 R5, P1, RZ, -R24, RZ ;  /* 0x80000018ff057210 */ /* 0x000fe20007f3e0ff */
[----:B------:R-:W-:Y:S01]  /*e680*/  IMAD.MOV R15, RZ, RZ, -R15 ;  /* 0x000000ffff0f7224 */ /* 0x000fe200078e0a0f */
[----:B------:R-:W-:Y:S01]  /*e690*/  ULDC UR6, c[0x0][0x154] ;  /* 0x0000550000067ab9 */ /* 0x000fe20000000800 */
[----:B------:R-:W-:Y:S02]  /*e6a0*/  IMAD.MOV.U32 R7, RZ, RZ, 0x1 ;  /* 0x00000001ff077424 */ /* 0x000fe400078e00ff */
[----:B------:R-:W1:Y:S01]  /*e6b0*/  LDC R4, c[0x0][0x618] ;  /* 0x00018600ff047b82 */ /* 0x000e620000000800 */
[----:B------:R-:W-:-:S02]  /*e6c0*/  IMAD.X R3, RZ, RZ, ~R0, P1 ;  /* 0x000000ffff037224 */ /* 0x000fc400008e0e00 */
[----:B------:R-:W-:Y:S02]  /*e6d0*/  IMAD R15, R17, R15, R14 ;  /* 0x0000000f110f7224 */ /* 0x000fe400078e020e */
[-C--:B------:R-:W-:Y:S02]  /*e6e0*/  IMAD R0, R3, R12.reuse, RZ ;  /* 0x0000000c03007224 */ /* 0x080fe400078e02ff */
[----:B------:R-:W-:Y:S01]  /*e6f0*/  IMAD.MOV.U32 R3, RZ, RZ, R22 ;  /* 0x000000ffff037224 */ /* 0x000fe200078e0016 */
[----:B------:R-:W2:Y:S01]  /*e700*/  LDC R6, c[0x0][0x608] ;  /* 0x00018200ff067b82 */ /* 0x000ea20000000800 */
[----:B------:R-:W-:-:S04]  /*e710*/  IMAD.WIDE.U32 R2, R5, R12, R2 ;  /* 0x0000000c05027225 */ /* 0x000fc800078e0002 */
[----:B------:R-:W-:-:S03]  /*e720*/  IMAD R5, R5, R13, R0 ;  /* 0x0000000d05057224 */ /* 0x000fc600078e0200 */
[----:B------:R-:W5:Y:S01]  /*e730*/  LDC R18, c[0x0][0x658] ;  /* 0x00019600ff127b82 */ /* 0x000f620000000800 */
[----:B------:R-:W-:Y:S01]  /*e740*/  I2FP.F32.U32 R0, R16 ;  /* 0x0000001000007245 */ /* 0x000fe20000201000 */
[----:B------:R-:W-:Y:S01]  /*e750*/  IMAD.IADD R3, R3, 0x1, R5 ;  /* 0x0000000103037824 */ /* 0x000fe200078e0205 */
[----:B0-----:R-:W-:Y:S01]  /*e760*/  ISETP.NE.U32.AND P1, PT, R20, RZ, PT ;  /* 0x000000ff1400720c */ /* 0x001fe20003f25070 */
[----:B------:R-:W-:Y:S02]  /*e770*/  IMAD.MOV.U32 R5, RZ, RZ, -0x1 ;  /* 0xffffffffff057424 */ /* 0x000fe400078e00ff */
[----:B------:R-:W-:Y:S02]  /*e780*/  FMUL R0, R0, UR6 ;  /* 0x0000000600007c20 */ /* 0x000fe40008400000 */
[----:B------:R-:W0:Y:S01]  /*e790*/  LDC R13, c[0x0][0x148] ;  /* 0x00005200ff0d7b82 */ /* 0x000e220000000800 */
[----:B-1----:R-:W-:Y:S01]  /*e7a0*/  SHF.R.U64 R10, R2, R4, R3 ;  /* 0x00000004020a7219 */ /* 0x002fe20000001203 */
[----:B------:R1:W0:Y:S01]  /*e7b0*/  F2I.U32.TRUNC.NTZ R12, R0 ;  /* 0x00000000000c7305 */ /* 0x000222000020f000 */
[----:B------:R-:W-:-:S02]  /*e7c0*/  ISETP.NE.AND.EX P1, PT, R21, RZ, PT, P1 ;  /* 0x000000ff1500720c */ /* 0x000fc40003f25310 */
[----:B------:R-:W-:-:S03]  /*e7d0*/  SHF.R.U32.HI R3, RZ, R4, R3 ;  /* 0x00000004ff037219 */ /* 0x000fc60000011603 */
[----:B------:R-:W0:Y:S01]  /*e7e0*/  LDC R14, c[0x0][0x600] ;  /* 0x00018000ff0e7b82 */ /* 0x000e220000000800 */
[-CC-:B--2---:R-:W-:Y:S02]  /*e7f0*/  SHF.R.U64 R8, R10, R6.reuse, R3.reuse ;  /* 0x000000060a087219 */ /* 0x184fe40000001203 */
[----:B------:R-:W-:-:S05]  /*e800*/  SHF.R.U32.HI R3, RZ, R6, R3 ;  /* 0x00000006ff037219 */ /* 0x000fca0000011603 */
[----:B------:R-:W2:Y:S01]  /*e810*/  LDC R19, c[0x0][0x648] ;  /* 0x00019200ff137b82 */ /* 0x000ea20000000800 */
[-CC-:B-----5:R-:W-:Y:S02]  /*e820*/  SHF.R.U64 R11, R8, R18.reuse, R3.reuse ;  /* 0x00000012080b7219 */ /* 0x1a0fe40000001203 */
[-C--:B------:R-:W-:Y:S02]  /*e830*/  SHF.L.U32 R5, R5, R18.reuse, RZ ;  /* 0x0000001205057219 */ /* 0x080fe400000006ff */
[-C--:B------:R-:W-:Y:S01]  /*e840*/  SHF.R.U32.HI R3, RZ, R18.reuse, R3 ;  /* 0x00000012ff037219 */ /* 0x080fe20000011603 */
[----:B------:R-:W-:Y:S01]  /*e850*/  IMAD.MOV.U32 R2, RZ, RZ, R11 ;  /* 0x000000ffff027224 */ /* 0x000fe200078e000b */
[----:B------:R-:W-:Y:S01]  /*e860*/  SHF.L.U32 R34, R7, R18, RZ ;  /* 0x0000001207227219 */ /* 0x000fe200000006ff */
[----:B------:R-:W0:Y:S01]  /*e870*/  LDC R22, c[0x0][0x638] ;  /* 0x00018e00ff167b82 */ /* 0x000e220000000800 */
[----:B------:R-:W-:-:S07]  /*e880*/  LOP3.LUT R17, RZ, R5, RZ, 0x33, !PT ;  /* 0x00000005ff117212 */ /* 0x000fce00078e33ff */
[----:B------:R-:W0:Y:S01]  /*e890*/  LDC R23, c[0x0][0x610] ;  /* 0x00018400ff177b82 */ /* 0x000e220000000800 */
[----:B-1----:R-:W-:Y:S05]  /*e8a0*/  @!P1 BRA `(.L_x_298) ;  /* 0x0000000000289947 */ /* 0x002fea0003800000 */
[----:B------:R-:W1:Y:S02]  /*e8b0*/  LDC R0, c[0x0][0x64c] ;  /* 0x00019300ff007b82 */ /* 0x000e640000000800 */
[----:B-1----:R-:W-:-:S05]  /*e8c0*/  IADD3 R7, P1, R11, R0, RZ ;  /* 0x000000000b077210 */ /* 0x002fca0007f3e0ff */
        /* <DEDUP_REMOVED lines=8> */
.L_x_298:
[----:B--2---:R-:W-:Y:S01]  /*e950*/  SHF.R.U64 R0, R2, R19, R3 ;  /* 0x0000001302007219 */ /* 0x004fe20000001203 */
[----:B0-----:R-:W-:Y:S01]  /*e960*/  VIADD R3, R14, 0xffffffff ;  /* 0xffffffff0e037836 */ /* 0x001fe20000000000 */
[----:B------:R-:W-:Y:S01]  /*e970*/  LOP3.LUT R5, R8, R17, RZ, 0xc0, !PT ;  /* 0x0000001108057212 */ /* 0x000fe200078ec0ff */
[----:B------:R-:W-:Y:S01]  /*e980*/  IMAD.MOV R12, RZ, RZ, -R12 ;  /* 0x000000ffff0c7224 */ /* 0x000fe200078e0a0c */
[----:B------:R-:W-:Y:S01]  /*e990*/  R2UR UR23, R24 ;  /* 0x00000000181772ca */ /* 0x000fe200000e0000 */
[----:B------:R-:W-:Y:S01]  /*e9a0*/  IMAD.MOV R2, RZ, RZ, -R0 ;  /* 0x000000ffff027224 */ /* 0x000fe200078e0a00 */
[----:B------:R-:W-:Y:S01]  /*e9b0*/  LOP3.LUT R3, R10, R3, RZ, 0xc0, !PT ;  /* 0x000000030a037212 */ /* 0x000fe200078ec0ff */
[----:B------:R-:W-:Y:S02]  /*e9c0*/  IMAD R34, R34, R0, R5 ;  /* 0x0000000022227224 */ /* 0x000fe400078e0205 */
[----:B------:R-:W-:Y:S02]  /*e9d0*/  @P3 IMAD R15, R13, R12, R16 ;  /* 0x0000000c0d0f3224 */ /* 0x000fe400078e0210 */
[----:B------:R-:W-:-:S02]  /*e9e0*/  IMAD R0, R2, R22, R11 ;  /* 0x0000001602007224 */ /* 0x000fc400078e020b */
[----:B------:R-:W-:Y:S02]  /*e9f0*/  IMAD R34, R34, R23, R15 ;  /* 0x0000001722227224 */ /* 0x000fe400078e020f */
[----:B------:R-:W-:Y:S02]  /*ea00*/  IMAD R3, R0, R14, R3 ;  /* 0x0000000e00037224 */ /* 0x000fe400078e0203 */
[----:B------:R-:W-:-:S03]  /*ea10*/  IMAD.MOV.U32 R0, RZ, RZ, 0x1 ;  /* 0x00000001ff007424 */ /* 0x000fc600078e00ff */
[----:B------:R-:W-:Y:S02]  /*ea20*/  SEL R2, R3, R34, !P3 ;  /* 0x0000002203027207 */ /* 0x000fe40005800000 */
[----:B------:R-:W-:-:S03]  /*ea30*/  SEL R34, R34, R3, !P3 ;  /* 0x0000000322227207 */ /* 0x000fc60005800000 */
[----:B------:R2:W-:Y:S04]  /*ea40*/  STL [R1+0x84], R2 ;  /* 0x0000840201007387 */ /* 0x0005e80000100800 */
.L_x_296:
[----:B------:R0:W-:Y:S01]  /*ea50*/  STL [R1+0x88], R34 ;  /* 0x0000882201007387 */ /* 0x0001e20000100800 */
[----:B------:R-:W-:-:S13]  /*ea60*/  LOP3.LUT P1, RZ, R0, 0xff, RZ, 0xc0, !PT ;  /* 0x000000ff00ff7812 */ /* 0x000fda000782c0ff */
[----:B0-----:R-:W-:Y:S05]  /*ea70*/  @P1 BRA `(.L_x_299) ;  /* 0xffffff2400f01947 */ /* 0x001fea000383ffff */
[----:B------:R-:W-:Y:S05]  /*ea80*/  EXIT ;  /* 0x000000000000794d */ /* 0x000fea0003800000 */
.L_x_7:
[----:B------:R-:W2:Y:S01]  /*ea90*/  LDL R22, [R1+0x80] ;  /* 0x0000800001167983 */ /* 0x000ea20000100800 */
[----:B0-----:R-:W-:-:S03]  /*eaa0*/  ULDC.64 UR4, c[0x0][0x650] ;  /* 0x0001940000047ab9 */ /* 0x001fc60000000a00 */
[----:B-1----:R-:W3:Y:S01]  /*eab0*/  LDL R23, [R1+0x7c] ;  /* 0x00007c0001177983 */ /* 0x002ee20000100800 */
[----:B------:R-:W-:Y:S01]  /*eac0*/  PRMT R4, RZ, 0x7610, R4 ;  /* 0x00007610ff047816 */ /* 0x000fe20000000004 */
[----:B------:R-:W-:Y:S02]  /*ead0*/  IMAD.MOV.U32 R5, RZ, RZ, -0x1 ;  /* 0xffffffffff057424 */ /* 0x000fe400078e00ff */
[----:B------:R-:W-:Y:S02]  /*eae0*/  IMAD.MOV.U32 R7, RZ, RZ, -0x1 ;  /* 0xffffffffff077424 */ /* 0x000fe400078e00ff */
[----:B------:R-:W-:Y:S01]  /*eaf0*/  IMAD.MOV.U32 R6, RZ, RZ, -0x1 ;  /* 0xffffffffff067424 */ /* 0x000fe200078e00ff */
[----:B--2---:R-:W-:-:S04]  /*eb00*/  ISETP.GE.U32.AND P0, PT, R22, UR4, PT ;  /* 0x0000000416007c0c */ /* 0x004fc8000bf06070 */
[----:B---3--:R-:W-:-:S13]  /*eb10*/  ISETP.GE.U32.AND.EX P0, PT, R23, UR5, PT, P0 ;  /* 0x0000000517007c0c */ /* 0x008fda000bf06100 */
[----:B------:R-:W-:Y:S05]  /*eb20*/  @P0 BRA `(.L_x_300) ;  /* 0x00000004002c0947 */ /* 0x000fea0003800000 */
[----:B------:R-:W0:Y:S01]  /*eb30*/  LDC.64 R14, c[0x0][0x628] ;  /* 0x00018a00ff0e7b82 */ /* 0x000e220000000a00 */
[----:B------:R-:W-:Y:S02]  /*eb40*/  IMAD.MOV.U32 R8, RZ, RZ, R22 ;  /* 0x000000ffff087224 */ /* 0x000fe400078e0016 */
[----:B------:R-:W-:-:S05]  /*eb50*/  IMAD.MOV.U32 R9, RZ, RZ, R23 ;  /* 0x000000ffff097224 */ /* 0x000fca00078e0017 */
[----:B------:R-:W1:Y:S08]  /*eb60*/  LDC R10, c[0x0][0x630] ;  /* 0x00018c00ff0a7b82 */ /* 0x000e700000000800 */
[----:B------:R-:W2:Y:S01]  /*eb70*/  LDC.64 R16, c[0x0][0x620] ;  /* 0x00018800ff107b82 */ /* 0x000ea20000000a00 */
[----:B0-----:R-:W-:-:S04]  /*eb80*/  ISETP.NE.U32.AND P0, PT, R14, RZ, PT ;  /* 0x000000ff0e00720c */ /* 0x001fc80003f05070 */
[----:B------:R-:W-:-:S13]  /*eb90*/  ISETP.NE.AND.EX P0, PT, R15, RZ, PT, P0 ;  /* 0x000000ff0f00720c */ /* 0x000fda0003f05300 */
[----:B-12---:R-:W-:Y:S05]  /*eba0*/  @!P0 BRA `(.L_x_301) ;  /* 0x0000000000288947 */ /* 0x006fea0003800000 */
        /* <DEDUP_REMOVED lines=10> */
.L_x_301:
[----:B------:R-:W0:Y:S01]  /*ec50*/  LDC.64 R20, c[0x0][0x640] ;  /* 0x00019000ff147b82 */ /* 0x000e220000000a00 */
[-CC-:B------:R-:W-:Y:S02]  /*ec60*/  SHF.R.U64 R14, R8, R10.reuse, R9.reuse ;  /* 0x0000000a080e7219 */ /* 0x180fe40000001209 */
[----:B------:R-:W-:Y:S02]  /*ec70*/  SHF.R.U32.HI R4, RZ, R10, R9 ;  /* 0x0000000aff047219 */ /* 0x000fe40000011609 */
[----:B------:R-:W-:-:S03]  /*ec80*/  IADD3 R7, P0, RZ, -R14, RZ ;  /* 0x8000000eff077210 */ /* 0x000fc60007f1e0ff */
[----:B------:R-:W1:Y:S02]  /*ec90*/  LDC R8, c[0x0][0x618] ;  /* 0x00018600ff087b82 */ /* 0x000e640000000800 */
[----:B------:R-:W-:Y:S02]  /*eca0*/  IMAD.X R5, RZ, RZ, ~R4, P0 ;  /* 0x000000ffff057224 */ /* 0x000fe400000e0e04 */
[----:B------:R-:W-:Y:S02]  /*ecb0*/  IMAD.MOV.U32 R4, RZ, RZ, R22 ;  /* 0x000000ffff047224 */ /* 0x000fe400078e0016 */
[-C--:B------:R-:W-:Y:S02]  /*ecc0*/  IMAD R6, R5, R16.reuse, RZ ;  /* 0x0000001005067224 */ /* 0x080fe400078e02ff */
[----:B------:R-:W2:Y:S01]  /*ecd0*/  LDC R18, c[0x0][0x608] ;  /* 0x00018200ff127b82 */ /* 0x000ea20000000800 */
[----:B------:R-:W-:Y:S02]  /*ece0*/  IMAD.MOV.U32 R5, RZ, RZ, R23 ;  /* 0x000000ffff057224 */ /* 0x000fe400078e0017 */
[----:B------:R-:W-:-:S05]  /*ecf0*/  IMAD.WIDE.U32 R4, R7, R16, R4 ;  /* 0x0000001007047225 */ /* 0x000fca00078e0004 */
[----:B------:R-:W3:Y:S01]  /*ed00*/  LDC R19, c[0x0][0x658] ;  /* 0x00019600ff137b82 */ /* 0x000ee20000000800 */
[----:B------:R-:W-:Y:S01]  /*ed10*/  IMAD R7, R7, R17, R6 ;  /* 0x0000001107077224 */ /* 0x000fe200078e0206 */
[----:B0-----:R-:W-:Y:S01]  /*ed20*/  ISETP.NE.U32.AND P0, PT, R20, RZ, PT ;  /* 0x000000ff1400720c */ /* 0x001fe20003f05070 */
[----:B------:R-:W-:Y:S02]  /*ed30*/  IMAD.MOV.U32 R6, RZ, RZ, -0x1 ;  /* 0xffffffffff067424 */ /* 0x000fe400078e00ff */
[----:B------:R-:W-:Y:S01]  /*ed40*/  IMAD.IADD R5, R5, 0x1, R7 ;  /* 0x0000000105057824 */ /* 0x000fe200078e0207 */
[----:B------:R-:W-:Y:S02]  /*ed50*/  ISETP.NE.AND.EX P0, PT, R21, RZ, PT, P0 ;  /* 0x000000ff1500720c */ /* 0x000fe40003f05300 */
[----:B------:R-:W0:Y:S02]  /*ed60*/  LDC R17, c[0x0][0x600] ;  /* 0x00018000ff117b82 */ /* 0x000e240000000800 */
[----:B-1----:R-:W-:-:S02]  /*ed70*/  SHF.R.U64 R10, R4, R8, R5 ;  /* 0x00000008040a7219 */ /* 0x002fc40000001205 */
[----:B------:R-:W-:-:S04]  /*ed80*/  SHF.R.U32.HI R5, RZ, R8, R5 ;  /* 0x00000008ff057219 */ /* 0x000fc80000011605 */
[----:B------:R-:W1:Y:S01]  /*ed90*/  LDC R22, c[0x0][0x648] ;  /* 0x00019200ff167b82 */ /* 0x000e620000000800 */
[-CC-:B--2---:R-:W-:Y:S02]  /*eda0*/  SHF.R.U64 R15, R10, R18.reuse, R5.reuse ;  /* 0x000000120a0f7219 */ /* 0x184fe40000001205 */
[----:B------:R-:W-:Y:S01]  /*edb0*/  SHF.R.U32.HI R4, RZ, R18, R5 ;  /* 0x00000012ff047219 */ /* 0x000fe20000011605 */
[----:B------:R-:W-:-:S04]  /*edc0*/  IMAD.MOV.U32 R18, RZ, RZ, 0x1 ;  /* 0x00000001ff127424 */ /* 0x000fc800078e00ff */
[----:B------:R-:W2:Y:S01]  /*edd0*/  LDC R23, c[0x0][0x638] ;  /* 0x00018e00ff177b82 */ /* 0x000ea20000000800 */
[-CC-:B---3--:R-:W-:Y:S02]  /*ede0*/  SHF.R.U64 R16, R15, R19.reuse, R4.reuse ;  /* 0x000000130f107219 */ /* 0x188fe40000001204 */
[-C--:B------:R-:W-:Y:S02]  /*edf0*/  SHF.L.U32 R6, R6, R19.reuse, RZ ;  /* 0x0000001306067219 */ /* 0x080fe400000006ff */
[----:B------:R-:W-:Y:S01]  /*ee00*/  SHF.R.U32.HI R5, RZ, R19, R4 ;  /* 0x00000013ff057219 */ /* 0x000fe20000011604 */
[----:B------:R-:W-:Y:S01]  /*ee10*/  IMAD.MOV.U32 R4, RZ, RZ, R16 ;  /* 0x000000ffff047224 */ /* 0x000fe200078e0010 */
[----:B------:R-:W-:Y:S01]  /*ee20*/  LOP3.LUT R24, RZ, R6, RZ, 0x33, !PT ;  /* 0x00000006ff187212 */ /* 0x000fe200078e33ff */
[----:B------:R-:W3:Y:S01]  /*ee30*/  LDC R25, c[0x0][0x610] ;  /* 0x00018400ff197b82 */ /* 0x000ee20000000800 */
[----:B------:R-:W-:Y:S05]  /*ee40*/  @!P0 BRA `(.L_x_302) ;  /* 0x0000000000288947 */ /* 0x000fea0003800000 */
        /* <DEDUP_REMOVED lines=10> */
.L_x_302:
[----:B-1----:R-:W-:Y:S01]  /*eef0*/  SHF.R.U64 R4, R4, R22, R5 ;  /* 0x0000001604047219 */ /* 0x002fe20000001205 */
[----:B0-----:R-:W-:Y:S01]  /*ef00*/  VIADD R7, R17, 0xffffffff ;  /* 0xffffffff11077836 */ /* 0x001fe20000000000 */
[----:B------:R-:W-:Y:S01]  /*ef10*/  SHF.L.U32 R18, R18, R19, RZ ;  /* 0x0000001312127219 */ /* 0x000fe200000006ff */
[----:B------:R-:W-:Y:S01]  /*ef20*/  @P3 IMAD R0, R11, R12, R2 ;  /* 0x0000000c0b003224 */ /* 0x000fe200078e0202 */
[----:B------:R-:W-:Y:S01]  /*ef30*/  LOP3.LUT R3, R15, R24, RZ, 0xc0, !PT ;  /* 0x000000180f037212 */ /* 0x000fe200078ec0ff */
[----:B------:R-:W-:Y:S01]  /*ef40*/  IMAD.MOV R5, RZ, RZ, -R4 ;  /* 0x000000ffff057224 */ /* 0x000fe200078e0a04 */
[----:B------:R-:W-:Y:S01]  /*ef50*/  LOP3.LUT R7, R10, R7, RZ, 0xc0, !PT ;  /* 0x000000070a077212 */ /* 0x000fe200078ec0ff */
[----:B------:R-:W-:Y:S02]  /*ef60*/  IMAD.MOV.U32 R6, RZ, RZ, R14 ;  /* 0x000000ffff067224 */ /* 0x000fe400078e000e */
[----:B------:R-:W-:Y:S02]  /*ef70*/  IMAD R3, R18, R4, R3 ;  /* 0x0000000412037224 */ /* 0x000fe400078e0203 */
[----:B--2---:R-:W-:-:S02]  /*ef80*/  IMAD R2, R5, R23, R16 ;  /* 0x0000001705027224 */ /* 0x004fc400078e0210 */
[----:B---3--:R-:W-:Y:S02]  /*ef90*/  IMAD R0, R3, R25, R0 ;  /* 0x0000001903007224 */ /* 0x008fe400078e0200 */
[----:B------:R-:W-:Y:S02]  /*efa0*/  IMAD R5, R2, R17, R7 ;  /* 0x0000001102057224 */ /* 0x000fe400078e0207 */
[----:B------:R-:W-:-:S03]  /*efb0*/  IMAD.MOV.U32 R4, RZ, RZ, 0x1 ;  /* 0x00000001ff047424 */ /* 0x000fc600078e00ff */
[----:B------:R-:W-:Y:S02]  /*efc0*/  SEL R7, R5, R0, !P3 ;  /* 0x0000000005077207 */ /* 0x000fe40005800000 */
[----:B------:R-:W-:-:S07]  /*efd0*/  SEL R5, R0, R5, !P3 ;  /* 0x0000000500057207 */ /* 0x000fce0005800000 */
.L_x_300:
[----:B------:R-:W-:-:S08]  /*efe0*/  NOP ;  /* 0x0000000000007918 */ /* 0x000fd00000000000 */
[----:B------:R-:W0:-:S00]  /*eff0*/  USETMAXREG.DEALLOC.CTAPOOL 0x28 ;  /* 0x00000028000079c8 */ /* 0x000e0000080e0500 */
[----:B------:R-:W-:-:S13]  /*f000*/  ISETP.NE.AND P0, PT, RZ, UR8, PT ;  /* 0x00000008ff007c0c */ /* 0x000fda000bf05270 */
[----:B------:R-:W-:Y:S05]  /*f010*/  @P0 EXIT ;  /* 0x000000000000094d */ /* 0x000fea0003800000 */
[----:B0-----:R-:W-:Y:S01]  /*f020*/  LOP3.LUT P0, RZ, R4, 0xff, RZ, 0xc0, !PT ;  /* 0x000000ff04ff7812 */ /* 0x001fe2000780c0ff */
[----:B------:R-:W-:Y:S02]  /*f030*/  IMAD.MOV.U32 R8, RZ, RZ, 0x1 ;  /* 0x00000001ff087424 */ /* 0x000fe400078e00ff */
[----:B------:R-:W-:-:S10]  /*f040*/  IMAD.MOV.U32 R11, RZ, RZ, RZ ;  /* 0x000000ffff0b7224 */ /* 0x000fd400078e00ff */
[----:B------:R-:W-:Y:S05]  /*f050*/  @!P0 BRA `(.L_x_303) ;  /* 0x0000000c00608947 */ /* 0x000fea0003800000 */
[----:B------:R-:W0:Y:S01]  /*f060*/  S2UR UR12, SR_CgaCtaId ;  /* 0x00000000000c79c3 */ /* 0x000e220000008800 */
[----:B------:R-:W-:Y:S01]  /*f070*/  ULDC UR4, c[0x0][0x28c] ;  /* 0x0000a30000047ab9 */ /* 0x000fe20000000800 */
[----:B------:R-:W-:Y:S01]  /*f080*/  ULDC UR6, c[0x0][0x658] ;  /* 0x0001960000067ab9 */ /* 0x000fe20000000800 */
[----:B------:R-:W-:Y:S01]  /*f090*/  UIADD3 UR10, UR4, 0x1f, URZ ;  /* 0x0000001f040a7890 */ /* 0x000fe2000fffe03f */
[----:B------:R-:W-:Y:S01]  /*f0a0*/  BSSY B0, `(.L_x_303) ;  /* 0x00000d3000007945 */ /* 0x000fe20003800000 */
[----:B------:R-:W-:Y:S01]  /*f0b0*/  UMOV UR7, 0xffffffff ;  /* 0xffffffff00077882 */ /* 0x000fe20000000000 */
[----:B------:R-:W-:Y:S01]  /*f0c0*/  ULDC UR5, c[0x0][0x600] ;  /* 0x0001800000057ab9 */ /* 0x000fe20000000800 */
[----:B------:R-:W-:Y:S01]  /*f0d0*/  UMOV UR9, 0x1 ;  /* 0x0000000100097882 */ /* 0x000fe20000000000 */
[----:B------:R-:W-:Y:S01]  /*f0e0*/  USHF.L.U32 UR7, UR7, UR6, URZ ;  /* 0x0000000607077299 */ /* 0x000fe2000800063f */
[----:B------:R-:W-:Y:S01]  /*f0f0*/  IMAD.MOV.U32 R10, RZ, RZ, 0x1 ;  /* 0x00000001ff0a7424 */ /* 0x000fe200078e00ff */
[----:B------:R-:W-:Y:S01]  /*f100*/  UIADD3 UR4, UR5, -0x1, URZ ;  /* 0xffffffff05047890 */ /* 0x000fe2000fffe03f */
[----:B------:R-:W-:Y:S01]  /*f110*/  IMAD.MOV.U32 R8, RZ, RZ, 0x1 ;  /* 0x00000001ff087424 */ /* 0x000fe200078e00ff */
[----:B------:R-:W-:Y:S01]  /*f120*/  USHF.R.S32.HI UR11, URZ, 0x1f, UR10 ;  /* 0x0000001f3f0b7899 */ /* 0x000fe2000801140a */
[----:B------:R-:W-:Y:S01]  /*f130*/  IMAD.MOV.U32 R11, RZ, RZ, RZ ;  /* 0x000000ffff0b7224 */ /* 0x000fe200078e00ff */
[----:B------:R-:W-:Y:S01]  /*f140*/  ULDC UR8, c[0x0][0xc] ;  /* 0x0000030000087ab9 */ /* 0x000fe20000000800 */
[----:B------:R-:W-:-:S02]  /*f150*/  USHF.L.U32 UR5, UR9, UR6, URZ ;  /* 0x0000000609057299 */ /* 0x000fc4000800063f */
[----:B------:R-:W-:Y:S01]  /*f160*/  ULEA.HI UR11, UR11, UR10, URZ, 0x5 ;  /* 0x0000000a0b0b7291 */ /* 0x000fe2000f8f283f */
[----:B------:R-:W-:Y:S01]  /*f170*/  ULDC UR9, c[0x0][0x10] ;  /* 0x0000040000097ab9 */ /* 0x000fe20000000800 */
[----:B------:R-:W-:Y:S02]  /*f180*/  ULOP3.LUT UR6, URZ, UR7, URZ, 0x33, !UPT ;  /* 0x000000073f067292 */ /* 0x000fe4000f8e333f */
[----:B------:R-:W-:Y:S01]  /*f190*/  UIMAD.WIDE.U32 UR8, UR8, UR9, URZ ;  /* 0x00000009080872a5 */ /* 0x000fe2000f8e003f */
[----:B------:R-:W-:Y:S01]  /*f1a0*/  ULDC UR7, c[0x0][0x14] ;  /* 0x0000050000077ab9 */ /* 0x000fe20000000800 */
[----:B------:R-:W-:Y:S01]  /*f1b0*/  USHF.R.S32.HI UR20, URZ, 0x5, UR11 ;  /* 0x000000053f147899 */ /* 0x000fe2000801140b */
[----:B0-----:R-:W-:Y:S01]  /*f1c0*/  IMAD.U32 R0, RZ, RZ, UR12 ;  /* 0x0000000cff007e24 */ /* 0x001fe2000f8e00ff */
[----:B------:R-:W-:Y:S02]  /*f1d0*/  UIMAD.WIDE.U32 UR24, UR8, UR7, URZ ;  /* 0x00000007081872a5 */ /* 0x000fe4000f8e003f */
[----:B------:R-:W-:-:S02]  /*f1e0*/  UIMAD UR18, UR9, UR7, URZ ;  /* 0x00000007091272a4 */ /* 0x000fc4000f8e023f */
[----:B------:R-:W-:Y:S02]  /*f1f0*/  ULOP3.LUT UR23, UR13, 0x2, URZ, 0xfc, !UPT ;  /* 0x000000020d177892 */ /* 0x000fe4000f8efc3f */
[----:B------:R-:W-:Y:S02]  /*f200*/  UIADD3 UR18, UR25, UR18, URZ ;  /* 0x0000001219127290 */ /* 0x000fe4000fffe03f */
[----:B------:R-:W-:Y:S01]  /*f210*/  UIADD3 UR28, UR20, 0x1, URZ ;  /* 0x00000001141c7890 */ /* 0x000fe2000fffe03f */
[----:B------:R-:W-:-:S11]  /*f220*/  ULDC.64 UR26, c[0x0][0x198] ;  /* 0x00006600001a7ab9 */ /* 0x000fd60000000a00 */
.L_x_314:
[----:B------:R-:W-:-:S03]  /*f230*/  UMOV UR7, 0xffffffff ;  /* 0xffffffff00077882 */ /* 0x000fc60000000000 */
[----:B------:R-:W-:Y:S05]  /*f240*/  BRA.DIV UR7, `(.L_x_304) ;  /* 0x0000000e07bc7947 */ /* 0x000fea000b800000 */
[----:B------:R-:W-:-:S13]  /*f250*/  ELECT P0, URZ, PT ;  /* 0x00000000003f782f */ /* 0x000fda0003800000 */
.L_x_324:
[----:B------:R-:W0:Y:S01]  /*f260*/  LDC R2, c[0x0][0x28c] ;  /* 0x0000a300ff027b82 */ /* 0x000e220000000800 */
[----:B------:R-:W-:Y:S01]  /*f270*/  BSSY B1, `(.L_x_305) ;  /* 0x000003c000017945 */ /* 0x000fe20003800000 */
[----:B0-----:R-:W-:-:S13]  /*f280*/  ISETP.LT.OR P0, PT, R2, 0x1, !P0 ;  /* 0x000000010200780c */ /* 0x001fda0004701670 */
[----:B------:R-:W-:Y:S05]  /*f290*/  @P0 BRA `(.L_x_306) ;  /* 0x0000000000e40947 */ /* 0x000fea0003800000 */
[----:B------:R-:W-:Y:S02]  /*f2a0*/  IMAD R5, R5, 0x2, R0 ;  /* 0x0000000205057824 */ /* 0x000fe400078e0200 */
[----:B------:R-:W-:Y:S02]  /*f2b0*/  IMAD.SHL.U32 R9, R7, 0x100, RZ ;  /* 0x0000010007097824 */ /* 0x000fe400078e00ff */
[----:B------:R-:W-:Y:S02]  /*f2c0*/  IMAD.MOV.U32 R14, RZ, RZ, RZ ;  /* 0x000000ffff0e7224 */ /* 0x000fe400078e00ff */
[----:B------:R-:W-:Y:S02]  /*f2d0*/  IMAD.U32 R15, RZ, RZ, UR28 ;  /* 0x0000001cff0f7e24 */ /* 0x000fe4000f8e00ff */
[----:B------:R-:W-:Y:S02]  /*f2e0*/  IMAD.MOV.U32 R2, RZ, RZ, R8 ;  /* 0x000000ffff027224 */ /* 0x000fe400078e0008 */
[----:B------:R-:W-:-:S02]  /*f2f0*/  IMAD.MOV.U32 R3, RZ, RZ, R11 ;  /* 0x000000ffff037224 */ /* 0x000fc400078e000b */
[----:B------:R-:W-:-:S07]  /*f300*/  IMAD.SHL.U32 R7, R5, 0x40, RZ ;  /* 0x0000004005077824 */ /* 0x000fce00078e00ff */
.L_x_309:
[----:B------:R-:W0:Y:S01]  /*f310*/  S2UR UR7, SR_CgaCtaId ;  /* 0x00000000000779c3 */ /* 0x000e220000008800 */
[----:B------:R-:W1:Y:S01]  /*f320*/  S2R R16, SR_TID.X ;  /* 0x0000000000107919 */ /* 0x000e620000002100 */
[----:B------:R-:W-:Y:S02]  /*f330*/  MOV R5, 0x400 ;  /* 0x0000040000057802 */ /* 0x000fe40000000f00 */
[----:B------:R-:W-:Y:S01]  /*f340*/  SHF.L.U32 R4, R2, 0x1f, RZ ;  /* 0x0000001f02047819 */ /* 0x000fe200000006ff */
[----:B0-----:R-:W-:-:S05]  /*f350*/  IMAD.U32 R0, RZ, RZ, UR7 ;  /* 0x00000007ff007e24 */ /* 0x001fca000f8e00ff */
[----:B------:R-:W-:Y:S02]  /*f360*/  LEA R12, R0, R5, 0x18 ;  /* 0x00000005000c7211 */ /* 0x000fe400078ec0ff */
[----:B-1----:R-:W-:-:S03]  /*f370*/  LOP3.LUT P1, RZ, R16, 0x7f, RZ, 0xc0, !PT ;  /* 0x0000007f10ff7812 */ /* 0x002fc6000782c0ff */
[----:B------:R-:W-:-:S04]  /*f380*/  IMAD R13, R3, 0x8, R12 ;  /* 0x00000008030d7824 */ /* 0x000fc800078e020c */
[----:B------:R-:W0:Y:S06]  /*f390*/  SYNCS.PHASECHK.TRANS64.TRYWAIT P0, [R13+URZ+0x18], R4 ;  /* 0x000018040d0075a7 */ /* 0x000e2c000800017f */
[----:B------:R-:W1:Y:S01]  /*f3a0*/  @!P1 LDC R5, c[0x0][0x500] ;  /* 0x00014000ff059b82 */ /* 0x000e620000000800 */
[----:B0-----:R-:W-:Y:S05]  /*f3b0*/  @!P0 BRA `(.L_x_307) ;  /* 0x0000000c00808947 */ /* 0x001fea0003800000 */
.L_x_325:
[----:B------:R-:W-:Y:S01]  /*f3c0*/  UPRMT UR7, UR23, 0x9910, URZ ;  /* 0x0000991017077896 */ /* 0x000fe2000800003f */
[----:B-1----:R1:W-:Y:S03]  /*f3d0*/  @!P1 SYNCS.ARRIVE.TRANS64 RZ, [R13+URZ], R5 ;  /* 0x000000050dff99a7 */ /* 0x0023e6000800003f */
[----:B------:R-:W-:-:S06]  /*f3e0*/  UISETP.NE.AND UP0, UPT, UR7, 0x2, UPT ;  /* 0x000000020700788c */ /* 0x000fcc000bf05270 */
[----:B------:R-:W-:-:S13]  /*f3f0*/  PLOP3.LUT P0, PT, PT, PT, UP0, 0x80, 0x0 ;  /* 0x000000000000781c */ /* 0x000fda0003f0f008 */
[----:B-1----:R-:W-:Y:S05]  /*f400*/  @P0 BRA `(.L_x_308) ;  /* 0x0000000000040947 */ /* 0x002fea0003800000 */
[----:B------:R-:W-:Y:S01]  /*f410*/  BPT.TRAP 0x1 ;  /* 0x000000040000795c */ /* 0x000fe20000300000 */
.L_x_308:
[----:B0-----:R-:W-:Y:S01]  /*f420*/  IMAD R4, R3, 0x2, R0 ;  /* 0x0000000203047824 */ /* 0x001fe200078e0200 */
[----:B------:R-:W-:Y:S01]  /*f430*/  R2UR UR9, R13 ;  /* 0x000000000d0972ca */ /* 0x000fe200000e0000 */
[----:B------:R-:W-:Y:S01]  /*f440*/  VIADD R15, R15, 0xffffffff ;  /* 0xffffffff0f0f7836 */ /* 0x000fe20000000000 */
[----:B------:R-:W-:Y:S01]  /*f450*/  UIADD3 UR14, UP0, UR26, 0xf0, URZ ;  /* 0x000000f01a0e7890 */ /* 0x000fe2000ff1e03f */
[--C-:B------:R-:W-:Y:S01]  /*f460*/  IMAD.U32 R4, R4, 0x800, R12.reuse ;  /* 0x0000080004047824 */ /* 0x100fe200078e000c */
[----:B------:R-:W-:Y:S01]  /*f470*/  R2UR UR11, R7 ;  /* 0x00000000070b72ca */ /* 0x000fe200000e0000 */
[C---:B------:R-:W-:Y:S01]  /*f480*/  IMAD R12, R3.reuse, 0x2000, R12 ;  /* 0x00002000030c7824 */ /* 0x040fe200078e020c */
[----:B------:R-:W-:Y:S01]  /*f490*/  R2UR UR10, R14 ;  /* 0x000000000e0a72ca */ /* 0x000fe200000e0000 */
[----:B------:R-:W-:Y:S01]  /*f4a0*/  UIADD3 UR30, UP1, UR26, 0x1f0, URZ ;  /* 0x000001f01a1e7890 */ /* 0x000fe2000ff3e03f */
[----:B------:R-:W-:Y:S01]  /*f4b0*/  R2UR UR7, R4 ;  /* 0x00000000040772ca */ /* 0x000fe200000e0000 */
[----:B------:R-:W-:Y:S01]  /*f4c0*/  UIADD3.X UR15, URZ, UR27, URZ, UP0, !UPT ;  /* 0x0000001b3f0f7290 */ /* 0x000fe200087fe43f */
[----:B------:R-:W-:Y:S01]  /*f4d0*/  R2UR UR8, R12 ;  /* 0x000000000c0872ca */ /* 0x000fe200000e0000 */
[----:B------:R-:W-:Y:S01]  /*f4e0*/  VIADD R3, R3, 0x1 ;  /* 0x0000000103037836 */ /* 0x000fe20000000000 */
[----:B------:R-:W-:Y:S01]  /*f4f0*/  R2UR UR12, R6 ;  /* 0x00000000060c72ca */ /* 0x000fe200000e0000 */
[----:B------:R-:W-:Y:S01]  /*f500*/  UIADD3.X UR31, URZ, UR27, URZ, UP1, !UPT ;  /* 0x0000001b3f1f7290 */ /* 0x000fe20008ffe43f */
[----:B------:R-:W-:Y:S01]  /*f510*/  R2UR UR21, R9 ;  /* 0x00000000091572ca */ /* 0x000fe200000e0000 */
[----:B------:R-:W-:Y:S01]  /*f520*/  UMOV UR22, 0x30000 ;  /* 0x0003000000167882 */ /* 0x000fe20000000000 */
[----:B------:R-:W-:Y:S01]  /*f530*/  ISETP.GT.AND P1, PT, R15, 0x1, PT ;  /* 0x000000010f00780c */ /* 0x000fe20003f24270 */
[----:B------:R-:W-:Y:S01]  /*f540*/  UMOV UR16, 0x0 ;  /* 0x0000000000107882 */ /* 0x000fe20000000000 */
[----:B------:R-:W-:Y:S01]  /*f550*/  UMOV UR17, 0x10000000 ;  /* 0x1000000000117882 */ /* 0x000fe20000000000 */
[----:B------:R-:W-:Y:S01]  /*f560*/  ISETP.NE.AND P0, PT, R3, 0x3, PT ;  /* 0x000000030300780c */ /* 0x000fe20003f05270 */
[----:B------:R-:W-:Y:S01]  /*f570*/  VIADD R14, R14, 0x20 ;  /* 0x000000200e0e7836 */ /* 0x000fe20000000000 */
[----:B------:R-:W-:-:S02]  /*f580*/  UIADD3 UR7, UR7, 0x100, URZ ;  /* 0x0000010007077890 */ /* 0x000fc4000fffe03f */
[----:B------:R-:W-:Y:S01]  /*f590*/  UIADD3 UR19, UR8, 0x3100, URZ ;  /* 0x0000310008137890 */ /* 0x000fe2000fffe03f */
[----:B------:R-:W-:Y:S02]  /*f5a0*/  SEL R5, RZ, 0x1, P0 ;  /* 0x00000001ff057807 */ /* 0x000fe40000000000 */
[----:B------:R-:W-:Y:S02]  /*f5b0*/  SEL R3, R3, RZ, P0 ;  /* 0x000000ff03037207 */ /* 0x000fe40000000000 */
[----:B------:R-:W-:Y:S01]  /*f5c0*/  UMOV UR8, UR7 ;  /* 0x0000000700087c82 */ /* 0x000fe20008000000 */
[----:B------:R-:W-:Y:S01]  /*f5d0*/  LOP3.LUT R2, R2, R5, RZ, 0x3c, !PT ;  /* 0x0000000502027212 */ /* 0x000fe200078e3cff */
[----:B------:R0:W-:Y:S02]  /*f5e0*/  UTMALDG.3D.MULTICAST [UR8], [UR14], UR22, desc[UR16] ;  /* 0x000010080e0073b4 */ /* 0x0001e40008011816 */
[----:B0-----:R-:W-:Y:S01]  /*f5f0*/  UMOV UR8, UR19 ;  /* 0x0000001300087c82 */ /* 0x001fe20008000000 */
[----:B------:R-:W-:-:S02]  /*f600*/  UMOV UR11, UR21 ;  /* 0x00000015000b7c82 */ /* 0x000fc40008000000 */
[----:B------:R0:W-:Y:S02]  /*f610*/  UTMALDG.3D [UR8], [UR30], desc[UR16] ;  /* 0x000010081e0075b4 */ /* 0x0001e40008011000 */
[----:B0-----:R-:W-:Y:S05]  /*f620*/  @P1 BRA `(.L_x_309) ;  /* 0xfffffffc00381947 */ /* 0x001fea000383ffff */
.L_x_306:
[----:B------:R-:W-:Y:S05]  /*f630*/  BSYNC B1 ;  /* 0x0000000000017941 */ /* 0x000fea0003800000 */
.L_x_305:
[----:B------:R-:W2:Y:S01]  /*f640*/  LDL.LU R17, [R1+0x7c] ;  /* 0x00007c0001117983 */ /* 0x000ea20000300800 */
[----:B------:R-:W-:Y:S01]  /*f650*/  LOP3.LUT P1, RZ, R10, 0xff, RZ, 0xc0, !PT ;  /* 0x000000ff0aff7812 */ /* 0x000fe2000782c0ff */
[----:B------:R-:W-:Y:S01]  /*f660*/  VIADD R4, R11, UR20 ;  /* 0x000000140b047c36 */ /* 0x000fe20008000000 */
[----:B------:R-:W-:Y:S01]  /*f670*/  ULDC.64 UR8, c[0x0][0x650] ;  /* 0x0001940000087ab9 */ /* 0x000fe20000000a00 */
[----:B------:R-:W3:Y:S01]  /*f680*/  LDL.LU R16, [R1+0x80] ;  /* 0x0000800001107983 */ /* 0x000ee20000300800 */
[----:B------:R-:W-:Y:S01]  /*f690*/  IMAD.U32 R6, RZ, RZ, UR20 ;  /* 0x00000014ff067e24 */ /* 0x000fe2000f8e00ff */
[----:B------:R-:W-:Y:S01]  /*f6a0*/  UISETP.GE.U32.AND UP0, UPT, UR20, 0x3, UPT ;  /* 0x000000031400788c */ /* 0x000fe2000bf06070 */
[----:B------:R-:W-:Y:S01]  /*f6b0*/  ISETP.GT.U32.AND P0, PT, R4, 0x2, PT ;  /* 0x000000020400780c */ /* 0x000fe20003f04070 */
[----:B------:R-:W-:Y:S01]  /*f6c0*/  BSSY B1, `(.L_x_310) ;  /* 0x000006e000017945 */ /* 0x000fe20003800000 */
[----:B------:R-:W-:Y:S01]  /*f6d0*/  IMAD.MOV.U32 R7, RZ, RZ, -0x1 ;  /* 0xffffffffff077424 */ /* 0x000fe200078e00ff */
[----:B------:R-:W-:-:S02]  /*f6e0*/  PRMT R10, RZ, 0x7610, R10 ;  /* 0x00007610ff0a7816 */ /* 0x000fc4000000000a */
[----:B------:R-:W-:Y:S01]  /*f6f0*/  ISETP.LT.U32.AND P0, PT, R6, 0x3, P0 ;  /* 0x000000030600780c */ /* 0x000fe20000701070 */
[----:B------:R-:W-:Y:S01]  /*f700*/  IMAD.MOV.U32 R6, RZ, RZ, -0x1 ;  /* 0xffffffffff067424 */ /* 0x000fe200078e00ff */
[----:B------:R-:W0:Y:S01]  /*f710*/  @P1 S2R R0, SR_CgaCtaId ;  /* 0x0000000000001919 */ /* 0x000e220000008800 */
[----:B------:R-:W-:Y:S02]  /*f720*/  @P1 MOV R3, 0x400 ;  /* 0x0000040000031802 */ /* 0x000fe40000000f00 */
[----:B------:R-:W-:Y:S02]  /*f730*/  PLOP3.LUT P2, PT, PT, PT, UP0, 0x80, 0x0 ;  /* 0x000000000000781c */ /* 0x000fe40003f4f008 */
[----:B0-----:R-:W-:Y:S01]  /*f740*/  @P1 LEA R5, R0, R3, 0x18 ;  /* 0x0000000300051211 */ /* 0x001fe200078ec0ff */
[----:B------:R-:W-:-:S03]  /*f750*/  IMAD.WIDE.U32 R2, R4, -0x55555555, RZ ;  /* 0xaaaaaaab04027825 */ /* 0x000fc600078e00ff */
[----:B------:R0:W-:Y:S01]  /*f760*/  @P1 SYNCS.ARRIVE.TRANS64.A1T0 RZ, [R5+URZ+0x48], RZ ;  /* 0x000048ff05ff19a7 */ /* 0x0001e2000810003f */
[----:B------:R-:W-:Y:S02]  /*f770*/  PRMT R2, RZ, 0x7610, R2 ;  /* 0x00007610ff027816 */ /* 0x000fe40000000002 */
[----:B0-----:R-:W-:Y:S02]  /*f780*/  SHF.R.U32.HI R5, RZ, 0x1, R3 ;  /* 0x00000001ff057819 */ /* 0x001fe40000011603 */
[----:B------:R-:W-:-:S03]  /*f790*/  SEL R3, RZ, 0x1, !P0 ;  /* 0x00000001ff037807 */ /* 0x000fc60004000000 */
[----:B------:R-:W-:Y:S01]  /*f7a0*/  IMAD R11, R5, -0x3, R4 ;  /* 0xfffffffd050b7824 */ /* 0x000fe200078e0204 */
[----:B------:R-:W-:-:S04]  /*f7b0*/  LOP3.LUT R8, R8, R3, RZ, 0x3c, !PT ;  /* 0x0000000308087212 */ /* 0x000fc800078e3cff */
[----:B------:R-:W-:Y:S01]  /*f7c0*/  @P2 LOP3.LUT R8, R8, 0x1, R5, 0x78, !PT ;  /* 0x0000000108082812 */ /* 0x000fe200078e7805 */
[----:B------:R-:W-:Y:S01]  /*f7d0*/  IMAD.MOV.U32 R5, RZ, RZ, -0x1 ;  /* 0xffffffffff057424 */ /* 0x000fe200078e00ff */
[----:B---3--:R-:W-:-:S04]  /*f7e0*/  IADD3 R16, P1, R16, UR24, RZ ;  /* 0x0000001810107c10 */ /* 0x008fc8000ff3e0ff */
[----:B--2---:R-:W-:Y:S01]  /*f7f0*/  IADD3.X R17, R17, UR18, RZ, P1, !PT ;  /* 0x0000001211117c10 */ /* 0x004fe20008ffe4ff */
[----:B------:R0:W-:Y:S01]  /*f800*/  STL [R1+0x80], R16 ;  /* 0x0000801001007387 */ /* 0x0001e20000100800 */
[----:B------:R-:W-:-:S03]  /*f810*/  ISETP.GE.U32.AND P0, PT, R16, UR8, PT ;  /* 0x0000000810007c0c */ /* 0x000fc6000bf06070 */
[----:B------:R0:W-:Y:S01]  /*f820*/  STL [R1+0x7c], R17 ;  /* 0x00007c1101007387 */ /* 0x0001e20000100800 */
[----:B------:R-:W-:-:S13]  /*f830*/  ISETP.GE.U32.AND.EX P0, PT, R17, UR9, PT, P0 ;  /* 0x0000000911007c0c */ /* 0x000fda000bf06100 */
[----:B0-----:R-:W-:Y:S05]  /*f840*/  @P0 BRA `(.L_x_311) ;  /* 0x0000000400540947 */ /* 0x001fea0003800000 */
[----:B------:R-:W-:Y:S01]  /*f850*/  ULDC.64 UR8, c[0x0][0x628] ;  /* 0x00018a0000087ab9 */ /* 0x000fe20000000a00 */
[----:B------:R-:W0:Y:S01]  /*f860*/  S2R R12, SR_CTAID.X ;  /* 0x00000000000c7919 */ /* 0x000e220000002500 */
[----:B------:R-:W-:Y:S01]  /*f870*/  ISETP.NE.U32.AND P0, PT, RZ, UR8, PT ;  /* 0x00000008ff007c0c */ /* 0x000fe2000bf05070 */
[----:B------:R-:W-:Y:S01]  /*f880*/  ULDC UR10, c[0x0][0x630] ;  /* 0x00018c00000a7ab9 */ /* 0x000fe20000000800 */
[----:B------:R-:W-:Y:S01]  /*f890*/  IMAD.MOV.U32 R2, RZ, RZ, R16 ;  /* 0x000000ffff027224 */ /* 0x000fe200078e0010 */
[----:B------:R-:W1:Y:S01]  /*f8a0*/  S2R R9, SR_CTAID.Y ;  /* 0x0000000000097919 */ /* 0x000e620000002600 */
[----:B------:R-:W-:Y:S01]  /*f8b0*/  ISETP.NE.AND.EX P0, PT, RZ, UR9, PT, P0 ;  /* 0x00000009ff007c0c */ /* 0x000fe2000bf05300 */
[----:B------:R-:W-:-:S12]  /*f8c0*/  IMAD.MOV.U32 R3, RZ, RZ, R17 ;  /* 0x000000ffff037224 */ /* 0x000fd800078e0011 */
[----:B------:R-:W-:Y:S05]  /*f8d0*/  @!P0 BRA `(.L_x_312) ;  /* 0x0000000000288947 */ /* 0x000fea0003800000 */
[----:B------:R-:W-:Y:S02]  /*f8e0*/  ULDC UR7, c[0x0][0x634] ;  /* 0x00018d0000077ab9 */ /* 0x000fe40000000800 */
[----:B------:R-:W-:-:S05]  /*f8f0*/  IADD3 R7, P0, R16, UR7, RZ ;  /* 0x0000000710077c10 */ /* 0x000fca000ff1e0ff */
[----:B------:R-:W-:-:S04]  /*f900*/  IMAD.X R13, RZ, RZ, R17, P0 ;  /* 0x000000ffff0d7224 */ /* 0x000fc800000e0611 */
[----:B------:R-:W-:-:S04]  /*f910*/  IMAD.WIDE.U32 R4, R13, UR8, RZ ;  /* 0x000000080d047c25 */ /* 0x000fc8000f8e00ff */
[----:B------:R-:W-:-:S04]  /*f920*/  IMAD.WIDE.U32 R4, P0, R7, UR9, R4 ;  /* 0x0000000907047c25 */ /* 0x000fc8000f800004 */
[----:B------:R-:W-:-:S04]  /*f930*/  IMAD.WIDE.U32 R6, R7, UR8, RZ ;  /* 0x0000000807067c25 */ /* 0x000fc8000f8e00ff */
[----:B------:R-:W-:Y:S01]  /*f940*/  IMAD.X R3, RZ, RZ, RZ, P0 ;  /* 0x000000ffff037224 */ /* 0x000fe200000e06ff */
[----:B------:R-:W-:Y:S01]  /*f950*/  IADD3 RZ, P0, R7, R4, RZ ;  /* 0x0000000407ff7210 */ /* 0x000fe20007f1e0ff */
[----:B------:R-:W-:-:S04]  /*f960*/  IMAD.MOV.U32 R2, RZ, RZ, R5 ;  /* 0x000000ffff027224 */ /* 0x000fc800078e0005 */
[----:B------:R-:W-:-:S08]  /*f970*/  IMAD.WIDE.U32.X R2, R13, UR9, R2, P0 ;  /* 0x000000090d027c25 */ /* 0x000fd000080e0402 */
.L_x_312:
[--C-:B------:R-:W-:Y:S01]  /*f980*/  SHF.R.U64 R6, R2, UR10, R3.reuse ;  /* 0x0000000a02067c19 */ /* 0x100fe20008001203 */
[----:B------:R-:W-:Y:S01]  /*f990*/  ULDC.64 UR8, c[0x0][0x620] ;  /* 0x0001880000087ab9 */ /* 0x000fe20000000a00 */
[----:B------:R-:W-:Y:S01]  /*f9a0*/  SHF.R.U32.HI R2, RZ, UR10, R3 ;  /* 0x0000000aff027c19 */ /* 0x000fe20008011603 */
[----:B------:R-:W-:Y:S01]  /*f9b0*/  IMAD.MOV.U32 R3, RZ, RZ, R17 ;  /* 0x000000ffff037224 */ /* 0x000fe200078e0011 */
[----:B------:R-:W-:Y:S01]  /*f9c0*/  IADD3 R5, P0, RZ, -R6, RZ ;  /* 0x80000006ff057210 */ /* 0x000fe20007f1e0ff */
[----:B------:R-:W-:Y:S01]  /*f9d0*/  ULDC UR7, c[0x0][0x150] ;  /* 0x0000540000077ab9 */ /* 0x000fe20000000800 */
[----:B0-----:R-:W-:Y:S01]  /*f9e0*/  I2FP.F32.U32 R7, R12 ;  /* 0x0000000c00077245 */ /* 0x001fe20000201000 */
[----:B------:R-:W0:Y:S01]  /*f9f0*/  LDC R19, c[0x0][0x144] ;  /* 0x00005100ff137b82 */ /* 0x000e220000000800 */
[----:B------:R-:W-:Y:S01]  /*fa00*/  ULDC.64 UR10, c[0x0][0x640] ;  /* 0x00019000000a7ab9 */ /* 0x000fe20000000a00 */
[----:B------:R-:W-:Y:S01]  /*fa10*/  IMAD.X R2, RZ, RZ, ~R2, P0 ;  /* 0x000000ffff027224 */ /* 0x000fe200000e0e02 */
[----:B------:R-:W-:-:S03]  /*fa20*/  ISETP.NE.U32.AND P0, PT, RZ, UR10, PT ;  /* 0x0000000aff007c0c */ /* 0x000fc6000bf05070 */
[----:B------:R-:W-:Y:S01]  /*fa30*/  IMAD R4, R2, UR8, RZ ;  /* 0x0000000802047c24 */ /* 0x000fe2000f8e02ff */
[----:B------:R-:W-:Y:S01]  /*fa40*/  ISETP.NE.AND.EX P0, PT, RZ, UR11, PT, P0 ;  /* 0x0000000bff007c0c */ /* 0x000fe2000bf05300 */
[----:B------:R-:W-:Y:S01]  /*fa50*/  IMAD.MOV.U32 R2, RZ, RZ, R16 ;  /* 0x000000ffff027224 */ /* 0x000fe200078e0010 */
[----:B------:R-:W2:Y:S03]  /*fa60*/  LDC R14, c[0x0][0x148] ;  /* 0x00005200ff0e7b82 */ /* 0x000ea60000000800 */
[----:B------:R-:W-:Y:S01]  /*fa70*/  IMAD.WIDE.U32 R2, R5, UR8, R2 ;  /* 0x0000000805027c25 */ /* 0x000fe2000f8e0002 */
[----:B------:R-:W-:-:S03]  /*fa80*/  ULDC UR8, c[0x0][0x154] ;  /* 0x0000550000087ab9 */ /* 0x000fc60000000800 */
[----:B------:R-:W-:Y:S02]  /*fa90*/  IMAD R5, R5, UR9, R4 ;  /* 0x0000000905057c24 */ /* 0x000fe4000f8e0204 */
[----:B------:R-:W-:Y:S01]  /*faa0*/  FMUL R4, R7, UR7 ;  /* 0x0000000707047c20 */ /* 0x000fe20008400000 */
[----:B------:R-:W-:Y:S01]  /*fab0*/  ULDC UR7, c[0x0][0x618] ;  /* 0x0001860000077ab9 */ /* 0x000fe20000000800 */
[----:B------:R-:W-:Y:S01]  /*fac0*/  ULDC UR9, c[0x0][0x608] ;  /* 0x0001820000097ab9 */ /* 0x000fe20000000800 */
[----:B------:R-:W-:-:S03]  /*fad0*/  IMAD.IADD R3, R3, 0x1, R5 ;  /* 0x0000000103037824 */ /* 0x000fc600078e0205 */
[----:B------:R-:W3:Y:S02]  /*fae0*/  F2I.U32.TRUNC.NTZ R4, R4 ;  /* 0x0000000400047305 */ /* 0x000ee4000020f000 */
[----:B------:R-:W-:Y:S02]  /*faf0*/  SHF.R.U64 R7, R2, UR7, R3 ;  /* 0x0000000702077c19 */ /* 0x000fe40008001203 */
[----:B-1----:R-:W-:-:S05]  /*fb00*/  I2FP.F32.U32 R2, R9 ;  /* 0x0000000900027245 */ /* 0x002fca0000201000 */
[----:B------:R-:W-:Y:S01]  /*fb10*/  FMUL R5, R2, UR8 ;  /* 0x0000000802057c20 */ /* 0x000fe20008400000 */
[----:B------:R-:W-:Y:S01]  /*fb20*/  SHF.R.U32.HI R2, RZ, UR7, R3 ;  /* 0x00000007ff027c19 */ /* 0x000fe20008011603 */
[----:B------:R-:W-:Y:S02]  /*fb30*/  ULDC UR7, c[0x0][0x658] ;  /* 0x0001960000077ab9 */ /* 0x000fe40000000800 */
[----:B------:R1:W4:Y:S01]  /*fb40*/  F2I.U32.TRUNC.NTZ R16, R5 ;  /* 0x0000000500107305 */ /* 0x000322000020f000 */
[----:B------:R-:W-:Y:S01]  /*fb50*/  SHF.R.U64 R15, R7, UR9, R2 ;  /* 0x00000009070f7c19 */ /* 0x000fe20008001202 */
[----:B---3--:R-:W-:Y:S01]  /*fb60*/  IMAD.MOV R4, RZ, RZ, -R4 ;  /* 0x000000ffff047224 */ /* 0x008fe200078e0a04 */
[----:B------:R-:W-:-:S03]  /*fb70*/  SHF.R.U32.HI R2, RZ, UR9, R2 ;  /* 0x00000009ff027c19 */ /* 0x000fc60008011602 */
[----:B0-----:R-:W-:Y:S01]  /*fb80*/  IMAD R12, R19, R4, R12 ;  /* 0x00000004130c7224 */ /* 0x001fe200078e020c */
[--C-:B------:R-:W-:Y:S02]  /*fb90*/  SHF.R.U64 R13, R15, UR7, R2.reuse ;  /* 0x000000070f0d7c19 */ /* 0x100fe40008001202 */
[----:B------:R-:W-:-:S03]  /*fba0*/  SHF.R.U32.HI R17, RZ, UR7, R2 ;  /* 0x00000007ff117c19 */ /* 0x000fc60008011602 */
[----:B------:R-:W-:Y:S02]  /*fbb0*/  IMAD.MOV.U32 R2, RZ, RZ, R13 ;  /* 0x000000ffff027224 */ /* 0x000fe400078e000d */
[----:B------:R-:W-:Y:S01]  /*fbc0*/  IMAD.MOV.U32 R3, RZ, RZ, R17 ;  /* 0x000000ffff037224 */ /* 0x000fe200078e0011 */
[----:B-12-4-:R-:W-:Y:S06]  /*fbd0*/  @!P0 BRA `(.L_x_313) ;  /* 0x0000000000288947 */ /* 0x016fec0003800000 */
[----:B------:R-:W-:Y:S02]  /*fbe0*/  ULDC UR7, c[0x0][0x64c] ;  /* 0x0001930000077ab9 */ /* 0x000fe40000000800 */
[----:B------:R-:W-:-:S05]  /*fbf0*/  IADD3 R3, P0, R13, UR7, RZ ;  /* 0x000000070d037c10 */ /* 0x000fca000ff1e0ff */
[----:B------:R-:W-:-:S04]  /*fc00*/  IMAD.X R17, RZ, RZ, R17, P0 ;  /* 0x000000ffff117224 */ /* 0x000fc800000e0611 */
[----:B------:R-:W-:-:S04]  /*fc10*/  IMAD.WIDE.U32 R4, R17, UR10, RZ ;  /* 0x0000000a11047c25 */ /* 0x000fc8000f8e00ff */
[----:B------:R-:W-:-:S04]  /*fc20*/  IMAD.WIDE.U32 R4, P0, R3, UR11, R4 ;  /* 0x0000000b03047c25 */ /* 0x000fc8000f800004 */
[----:B------:R-:W-:-:S04]  /*fc30*/  IMAD.WIDE.U32 R2, R3, UR10, RZ ;  /* 0x0000000a03027c25 */ /* 0x000fc8000f8e00ff */
[----:B------:R-:W-:Y:S01]  /*fc40*/  IMAD.MOV.U32 R2, RZ, RZ, R5 ;  /* 0x000000ffff027224 */ /* 0x000fe200078e0005 */
[----:B------:R-:W-:Y:S01]  /*fc50*/  IADD3 RZ, P1, R3, R4, RZ ;  /* 0x0000000403ff7210 */ /* 0x000fe20007f3e0ff */
[----:B------:R-:W-:-:S04]  /*fc60*/  IMAD.X R3, RZ, RZ, RZ, P0 ;  /* 0x000000ffff037224 */ /* 0x000fc800000e06ff */
[----:B------:R-:W-:-:S08]  /*fc70*/  IMAD.WIDE.U32.X R2, R17, UR11, R2, P1 ;  /* 0x0000000b11027c25 */ /* 0x000fd000088e0402 */
.L_x_313:
[----:B------:R-:W-:Y:S01]  /*fc80*/  ULDC UR7, c[0x0][0x648] ;  /* 0x0001920000077ab9 */ /* 0x000fe20000000800 */
[----:B------:R-:W-:Y:S01]  /*fc90*/  LOP3.LUT R15, R15, UR6, RZ, 0xc0, !PT ;  /* 0x000000060f0f7c12 */ /* 0x000fe2000f8ec0ff */
[----:B------:R-:W-:Y:S01]  /*fca0*/  IMAD.MOV R16, RZ, RZ, -R16 ;  /* 0x000000ffff107224 */ /* 0x000fe200078e0a10 */
[----:B------:R-:W-:Y:S01]  /*fcb0*/  SHF.R.U64 R2, R2, UR7, R3 ;  /* 0x0000000702027c19 */ /* 0x000fe20008001203 */
[----:B------:R-:W-:Y:S01]  /*fcc0*/  ULDC UR7, c[0x0][0x638] ;  /* 0x00018e0000077ab9 */ /* 0x000fe20000000800 */
[----:B------:R-:W-:Y:S01]  /*fcd0*/  ULDC UR8, c[0x0][0x610] ;  /* 0x0001840000087ab9 */ /* 0x000fe20000000800 */
[----:B------:R-:W-:Y:S02]  /*fce0*/  @P3 IMAD R12, R14, R16, R9 ;  /* 0x000000100e0c3224 */ /* 0x000fe400078e0209 */
[----:B------:R-:W-:Y:S02]  /*fcf0*/  IMAD.MOV R4, RZ, RZ, -R2 ;  /* 0x000000ffff047224 */ /* 0x000fe400078e0a02 */
[----:B------:R-:W-:Y:S01]  /*fd00*/  IMAD R5, R2, UR5, R15 ;  /* 0x0000000502057c24 */ /* 0x000fe2000f8e020f */
[----:B------:R-:W-:Y:S01]  /*fd10*/  LOP3.LUT R2, R7, UR4, RZ, 0xc0, !PT ;  /* 0x0000000407027c12 */ /* 0x000fe2000f8ec0ff */
[----:B------:R-:W-:Y:S01]  /*fd20*/  IMAD R13, R4, UR7, R13 ;  /* 0x00000007040d7c24 */ /* 0x000fe2000f8e020d */
[----:B------:R-:W-:Y:S01]  /*fd30*/  ULDC UR7, c[0x0][0x600] ;  /* 0x0001800000077ab9 */ /* 0x000fe20000000800 */
[----:B------:R-:W-:-:S02]  /*fd40*/  IMAD R5, R5, UR8, R12 ;  /* 0x0000000805057c24 */ /* 0x000fc4000f8e020c */
[----:B------:R-:W-:Y:S02]  /*fd50*/  IMAD R4, R13, UR7, R2 ;  /* 0x000000070d047c24 */ /* 0x000fe4000f8e0202 */
[----:B------:R-:W-:-:S03]  /*fd60*/  IMAD.MOV.U32 R3, RZ, RZ, 0x1 ;  /* 0x00000001ff037424 */ /* 0x000fc600078e00ff */
[----:B------:R-:W-:Y:S02]  /*fd70*/  SEL R7, R4, R5, !P3 ;  /* 0x0000000504077207 */ /* 0x000fe40005800000 */
[----:B------:R-:W-:Y:S02]  /*fd80*/  PRMT R2, R3, 0x7610, R2 ;  /* 0x0000761003027816 */ /* 0x000fe40000000002 */
[----:B------:R-:W-:-:S07]  /*fd90*/  SEL R5, R5, R4, !P3 ;  /* 0x0000000405057207 */ /* 0x000fce0005800000 */
.L_x_311:
[----:B------:R-:W-:Y:S05]  /*fda0*/  BSYNC B1 ;  /* 0x0000000000017941 */ /* 0x000fea0003800000 */
.L_x_310:
[----:B------:R-:W-:-:S13]  /*fdb0*/  LOP3.LUT P0, RZ, R2, 0xff, RZ, 0xc0, !PT ;  /* 0x000000ff02ff7812 */ /* 0x000fda000780c0ff */
[----:B------:R-:W-:Y:S05]  /*fdc0*/  @P0 BRA `(.L_x_314) ;  /* 0xfffffff400180947 */ /* 0x000fea000383ffff */
[----:B------:R-:W-:Y:S05]  /*fdd0*/  BSYNC B0 ;  /* 0x0000000000007941 */ /* 0x000fea0003800000 */
.L_x_303:
[----:B------:R-:W-:-:S03]  /*fde0*/  UMOV UR7, 0xffffffff ;  /* 0xffffffff00077882 */ /* 0x000fc60000000000 */
[----:B------:R-:W-:Y:S05]  /*fdf0*/  BRA.DIV UR7, `(.L_x_315) ;  /* 0x0000000607047947 */ /* 0x000fea000b800000 */
[----:B------:R-:W-:-:S13]  /*fe00*/  ELECT P0, URZ, PT ;  /* 0x00000000003f782f */ /* 0x000fda0003800000 */
.L_x_328:
[----:B------:R-:W-:Y:S04]  /*fe10*/  BSSY B0, `(.L_x_316) ;  /* 0x0000023000007945 */ /* 0x000fe80003800000 */
[----:B------:R-:W-:Y:S05]  /*fe20*/  @!P0 BRA `(.L_x_317) ;  /* 0x0000000000848947 */ /* 0x000fea0003800000 */
[----:B------:R-:W-:-:S04]  /*fe30*/  ULOP3.LUT UR7, UR13, 0x2, URZ, 0xfc, !UPT ;  /* 0x000000020d077892 */ /* 0x000fc8000f8efc3f */
[----:B------:R-:W-:-:S06]  /*fe40*/  UISETP.NE.AND UP0, UPT, UR7, 0x3, UPT ;  /* 0x000000030700788c */ /* 0x000fcc000bf05270 */
[----:B------:R-:W-:-:S13]  /*fe50*/  PLOP3.LUT P0, PT, PT, PT, UP0, 0x80, 0x0 ;  /* 0x000000000000781c */ /* 0x000fda0003f0f008 */
[----:B------:R-:W-:Y:S05]  /*fe60*/  @!P0 BRA `(.L_x_318) ;  /* 0x0000000000048947 */ /* 0x000fea0003800000 */
[----:B------:R-:W-:Y:S01]  /*fe70*/  BPT.TRAP 0x1 ;  /* 0x000000040000795c */ /* 0x000fe20000300000 */
.L_x_318:
[----:B------:R-:W0:Y:S01]  /*fe80*/  S2R R3, SR_CgaCtaId ;  /* 0x0000000000037919 */ /* 0x000e220000008800 */
[----:B------:R-:W-:Y:S02]  /*fe90*/  MOV R0, 0x400 ;  /* 0x0000040000007802 */ /* 0x000fe40000000f00 */
[----:B------:R-:W-:Y:S02]  /*fea0*/  SHF.L.U32 R2, R8, 0x1f, RZ ;  /* 0x0000001f08027819 */ /* 0x000fe400000006ff */
[----:B0-----:R-:W-:-:S05]  /*feb0*/  LEA R0, R3, R0, 0x18 ;  /* 0x0000000003007211 */ /* 0x001fca00078ec0ff */
[----:B------:R-:W-:-:S04]  /*fec0*/  VIADD R0, R0, 0x18 ;  /* 0x0000001800007836 */ /* 0x000fc80000000000 */
[C---:B------:R-:W-:Y:S02]  /*fed0*/  IMAD R7, R11.reuse, 0x8, R0 ;  /* 0x000000080b077824 */ /* 0x040fe400078e0200 */
[----:B------:R-:W-:Y:S02]  /*fee0*/  VIADD R11, R11, 0x1 ;  /* 0x000000010b0b7836 */ /* 0x000fe40000000000 */
[----:B------:R-:W0:Y:S03]  /*fef0*/  SYNCS.PHASECHK.TRANS64.TRYWAIT P0, [R7+URZ], R2 ;  /* 0x00000002070075a7 */ /* 0x000e26000800017f */
[----:B------:R-:W-:-:S04]  /*ff00*/  ISETP.NE.AND P1, PT, R11, 0x3, PT ;  /* 0x000000030b00780c */ /* 0x000fc80003f25270 */
[----:B------:R-:W-:Y:S02]  /*ff10*/  SEL R3, RZ, 0x1, P1 ;  /* 0x00000001ff037807 */ /* 0x000fe40000800000 */
[----:B------:R-:W-:Y:S02]  /*ff20*/  SEL R11, R11, RZ, P1 ;  /* 0x000000ff0b0b7207 */ /* 0x000fe40000800000 */
[----:B------:R-:W-:-:S03]  /*ff30*/  LOP3.LUT R9, R8, R3, RZ, 0x3c, !PT ;  /* 0x0000000308097212 */ /* 0x000fc600078e3cff */
[----:B------:R-:W-:Y:S01]  /*ff40*/  IMAD R6, R11, 0x8, R0 ;  /* 0x000000080b067824 */ /* 0x000fe200078e0200 */
[----:B------:R-:W-:Y:S01]  /*ff50*/  SHF.L.U32 R5, R9, 0x1f, RZ ;  /* 0x0000001f09057819 */ /* 0x000fe200000006ff */
[----:B0-----:R-:W-:Y:S06]  /*ff60*/  @!P0 BRA `(.L_x_319) ;  /* 0x0000000000c88947 */ /* 0x001fec0003800000 */
.L_x_329:
[----:B------:R-:W1:Y:S01]  /*ff70*/  SYNCS.PHASECHK.TRANS64.TRYWAIT P0, [R6+URZ], R5 ;  /* 0x00000005060075a7 */ /* 0x000e62000800017f */
[----:B0-----:R-:W-:-:S05]  /*ff80*/  VIADD R2, R11, 0x1 ;  /* 0x000000010b027836 */ /* 0x001fca0000000000 */
[----:B------:R-:W-:-:S04]  /*ff90*/  ISETP.NE.AND P1, PT, R2, 0x3, PT ;  /* 0x000000030200780c */ /* 0x000fc80003f25270 */
[----:B------:R-:W-:Y:S02]  /*ffa0*/  SEL R4, RZ, 0x1, P1 ;  /* 0x00000001ff047807 */ /* 0x000fe40000800000 */
[----:B------:R-:W-:Y:S02]  /*ffb0*/  SEL R3, R2, RZ, P1 ;  /* 0x000000ff02037207 */ /* 0x000fe40000800000 */
[----:B------:R-:W-:Y:S01]  /*ffc0*/  LOP3.LUT R4, R9, R4, RZ, 0x3c, !PT ;  /* 0x0000000409047212 */ /* 0x000fe200078e3cff */
[----:B-1----:R-:W-:Y:S06]  /*ffd0*/  @!P0 BRA `(.L_x_320) ;  /* 0x0000000000c08947 */ /* 0x002fec0003800000 */
.L_x_330:
[----:B------:R-:W-:Y:S01]  /*ffe0*/  IMAD R3, R3, 0x8, R0 ;  /* 0x0000000803037824 */ /* 0x000fe200078e0200 */
[----:B------:R-:W-:-:S07]  /*fff0*/  SHF.L.U32 R0, R4, 0x1f, RZ ;  /* 0x0000001f04007819 */ /* 0x000fce00000006ff */
.L_x_321:
[----:B-1----:R1:W2:Y:S02]  /*10000*/  SYNCS.PHASECHK.TRANS64.TRYWAIT P0, [R3+URZ], R0 ;  /* 0x00000000030075a7 */ /* 0x0022a4000800017f */
[----:B--2---:R-:W-:Y:S05]  /*10010*/  @!P0 NANOSLEEP.SYNCS 0x989680 ;  /* 0x009896800000895d */ /* 0x004fea0003900000 */
[----:B------:R-:W2:Y:S02]  /*10020*/  @!P0 SYNCS.PHASECHK.TRANS64 P0, [R3+URZ], R0 ;  /* 0x00000000030085a7 */ /* 0x000ea4000800007f */
[----:B--2---:R-:W-:Y:S05]  /*10030*/  @!P0 BRA `(.L_x_321) ;  /* 0xfffffffc00f08947 */ /* 0x004fea000383ffff */
.L_x_317:
[----:B------:R-:W-:Y:S05]  /*10040*/  BSYNC B0 ;  /* 0x0000000000007941 */ /* 0x000fea0003800000 */
.L_x_316:
[----:B------:R-:W-:Y:S05]  /*10050*/  EXIT ;  /* 0x000000000000794d */ /* 0x000fea0003800000 */
.L_x_21:
[----:B-1----:R-:W-:-:S04]  /*10060*/  IMAD.U32 R3, RZ, RZ, UR6 ;  /* 0x00000006ff037e24 */ /* 0x002fc8000f8e00ff */
[----:B------:R1:W2:Y:S03]  /*10070*/  SYNCS.PHASECHK.TRANS64.TRYWAIT P1, [R3+URZ], R0 ;  /* 0x00000000030075a7 */ /* 0x0002a6000802017f */
[----:B--2---:R-:W-:Y:S05]  /*10080*/  @!P1 NANOSLEEP.SYNCS 0x989680 ;  /* 0x009896800000995d */ /* 0x004fea0003900000 */
[----:B------:R-:W2:Y:S02]  /*10090*/  @!P1 SYNCS.PHASECHK.TRANS64 P1, [R3+URZ], R0 ;  /* 0x00000000030095a7 */ /* 0x000ea4000802007f */
[----:B--2---:R-:W-:Y:S05]  /*100a0*/  @!P1 BRA `(.L_x_21) ;  /* 0xfffffffc00ec9947 */ /* 0x004fea000383ffff */
[----:B------:R-:W-:Y:S05]  /*100b0*/  BRA `(.L_x_20) ;  /* 0xffffff1c00307947 */ /* 0x000fea000383ffff */
.L_x_27:
[----:B-----5:R1:W-:Y:S02]  /*100c0*/  STL [R1+0x8c], R0 ;  /* 0x00008c0001007387 */ /* 0x0203e40000100800 */
[----:B-1----:R-:W-:-:S04]  /*100d0*/  IMAD.U32 R0, RZ, RZ, UR9 ;  /* 0x00000009ff007e24 */ /* 0x002fc8000f8e00ff */
[----:B------:R1:W3:Y:S03]  /*100e0*/  SYNCS.PHASECHK.TRANS64.TRYWAIT P1, [R0+URZ], R229 ;  /* 0x000000e5000075a7 */ /* 0x0002e6000802017f */
[----:B---3--:R-:W-:Y:S05]  /*100f0*/  @!P1 NANOSLEEP.SYNCS 0x989680 ;  /* 0x009896800000995d */ /* 0x008fea0003900000 */
[----:B------:R1:W3:Y:S02]  /*10100*/  @!P1 SYNCS.PHASECHK.TRANS64 P1, [R0+URZ], R229 ;  /* 0x000000e5000095a7 */ /* 0x0002e4000802007f */
[----:B-1----:R1:W5:Y:S02]  /*10110*/  LDL.LU R0, [R1+0x8c] ;  /* 0x00008c0001007983 */ /* 0x0023640000300800 */
[----:B-1-3--:R-:W-:Y:S05]  /*10120*/  @!P1 BRA `(.L_x_27) ;  /* 0xfffffffc00e49947 */ /* 0x00afea000383ffff */
[----:B------:R-:W-:Y:S05]  /*10130*/  BRA `(.L_x_26) ;  /* 0xffffff2c00907947 */ /* 0x000fea000383ffff */
.L_x_304:
[----:B------:R-:W-:Y:S01]  /*10140*/  BSSY B1, `(.L_x_322) ;  /* 0x0000006000017945 */ /* 0x000fe20003800000 */
[----:B------:R-:W-:-:S07]  /*10150*/  IMAD.MOV.U32 R2, RZ, RZ, -0x1 ;  /* 0xffffffffff027424 */ /* 0x000fce00078e00ff */
[----:B------:R-:W-:Y:S05]  /*10160*/  WARPSYNC.COLLECTIVE R2, `(.L_x_323) ;  /* 0x00000000020c7348 */ /* 0x000fea0003c00000 */
[----:B------:R-:W-:Y:S02]  /*10170*/  ELECT P0, UR62, PT ;  /* 0x00000000003e782f */ /* 0x000fe40003800000 */
[----:B------:R-:W-:Y:S01]  /*10180*/  MOV R2, UR62 ;  /* 0x0000003e00027c02 */ /* 0x000fe20008000f00 */
[----:B------:R-:W-:Y:S10]  /*10190*/  ENDCOLLECTIVE ;  /* 0x000000000000791b */ /* 0x000ff40003800000 */
.L_x_323:
[----:B------:R-:W-:Y:S05]  /*101a0*/  BSYNC B1 ;  /* 0x0000000000017941 */ /* 0x000fea0003800000 */
.L_x_322:
[----:B------:R-:W-:Y:S05]  /*101b0*/  BRA `(.L_x_324) ;  /* 0xfffffff000287947 */ /* 0x000fea000383ffff */
.L_x_307:
[----:B0-----:R0:W2:Y:S02]  /*101c0*/  SYNCS.PHASECHK.TRANS64.TRYWAIT P0, [R13+URZ+0x18], R4 ;  /* 0x000018040d0075a7 */ /* 0x0010a4000800017f */
[----:B--2---:R-:W-:Y:S05]  /*101d0*/  @!P0 NANOSLEEP.SYNCS 0x989680 ;  /* 0x009896800000895d */ /* 0x004fea0003900000 */
[----:B------:R-:W2:Y:S02]  /*101e0*/  @!P0 SYNCS.PHASECHK.TRANS64 P0, [R13+URZ+0x18], R4 ;  /* 0x000018040d0085a7 */ /* 0x000ea4000800007f */
[----:B--2---:R-:W-:Y:S05]  /*101f0*/  @!P0 BRA `(.L_x_307) ;  /* 0xfffffffc00f08947 */ /* 0x004fea000383ffff */
[----:B------:R-:W-:Y:S05]  /*10200*/  BRA `(.L_x_325) ;  /* 0xfffffff0006c7947 */ /* 0x000fea000383ffff */
.L_x_315:
[----:B------:R-:W-:Y:S01]  /*10210*/  BSSY B0, `(.L_x_326) ;  /* 0x0000006000007945 */ /* 0x000fe20003800000 */
[----:B------:R-:W-:-:S07]  /*10220*/  IMAD.MOV.U32 R2, RZ, RZ, -0x1 ;  /* 0xffffffffff027424 */ /* 0x000fce00078e00ff */
[----:B------:R-:W-:Y:S05]  /*10230*/  WARPSYNC.COLLECTIVE R2, `(.L_x_327) ;  /* 0x00000000020c7348 */ /* 0x000fea0003c00000 */
[----:B------:R-:W-:Y:S02]  /*10240*/  ELECT P0, UR62, PT ;  /* 0x00000000003e782f */ /* 0x000fe40003800000 */
[----:B------:R-:W-:Y:S01]  /*10250*/  MOV R2, UR62 ;  /* 0x0000003e00027c02 */ /* 0x000fe20008000f00 */
[----:B------:R-:W-:Y:S10]  /*10260*/  ENDCOLLECTIVE ;  /* 0x000000000000791b */ /* 0x000ff40003800000 */
.L_x_327:
[----:B------:R-:W-:Y:S05]  /*10270*/  BSYNC B0 ;  /* 0x0000000000007941 */ /* 0x000fea0003800000 */
.L_x_326:
[----:B------:R-:W-:Y:S05]  /*10280*/  BRA `(.L_x_328) ;  /* 0xfffffff800e07947 */ /* 0x000fea000383ffff */
.L_x_319:
[----:B0-----:R0:W1:Y:S02]  /*10290*/  SYNCS.PHASECHK.TRANS64.TRYWAIT P0, [R7+URZ], R2 ;  /* 0x00000002070075a7 */ /* 0x001064000800017f */
[----:B-1----:R-:W-:Y:S05]  /*102a0*/  @!P0 NANOSLEEP.SYNCS 0x989680 ;  /* 0x009896800000895d */ /* 0x002fea0003900000 */
[----:B------:R-:W1:Y:S02]  /*102b0*/  @!P0 SYNCS.PHASECHK.TRANS64 P0, [R7+URZ], R2 ;  /* 0x00000002070085a7 */ /* 0x000e64000800007f */
[----:B-1----:R-:W-:Y:S05]  /*102c0*/  @!P0 BRA `(.L_x_319) ;  /* 0xfffffffc00f08947 */ /* 0x002fea000383ffff */
[----:B------:R-:W-:Y:S05]  /*102d0*/  BRA `(.L_x_329) ;  /* 0xfffffffc00247947 */ /* 0x000fea000383ffff */
.L_x_320:
[----:B0-----:R0:W1:Y:S02]  /*102e0*/  SYNCS.PHASECHK.TRANS64.TRYWAIT P0, [R6+URZ], R5 ;  /* 0x00000005060075a7 */ /* 0x001064000800017f */
[----:B-1----:R-:W-:Y:S05]  /*102f0*/  @!P0 NANOSLEEP.SYNCS 0x989680 ;  /* 0x009896800000895d */ /* 0x002fea0003900000 */
[----:B------:R-:W1:Y:S02]  /*10300*/  @!P0 SYNCS.PHASECHK.TRANS64 P0, [R6+URZ], R5 ;  /* 0x00000005060085a7 */ /* 0x000e64000800007f */
[----:B-1----:R-:W-:Y:S05]  /*10310*/  @!P0 BRA `(.L_x_320) ;  /* 0xfffffffc00f08947 */ /* 0x002fea000383ffff */
[----:B------:R-:W-:Y:S05]  /*10320*/  BRA `(.L_x_330) ;  /* 0xfffffffc002c7947 */ /* 0x000fea000383ffff */
.L_x_331:
[----:B------:R-:W-:-:S00]  /*10330*/  BRA `(.L_x_331) ;  /* 0xfffffffc00fc7947 */ /* 0x000fc0000383ffff */
[----:B------:R-:W-:-:S00]  /*10340*/  NOP ;  /* 0x0000000000007918 */ /* 0x000fc00000000000 */
        /* <DEDUP_REMOVED lines=11> */
.L_x_332:


//--------------------- .nv.shared._ZN7cutlass13device_kernelINS_4gemm6kernel13GemmUniversalIN4cute5tupleIJiiiiEEENS1_10collective13CollectiveMmaINS1_37MainloopSm90TmaGmmaWarpSpecializedFP8ILi3ENS5_IJNS4_1CILi1EEENSA_ILi2EEESB_EEENS1_35KernelTmaWarpSpecializedCooperativeEEENS5_IJNSA_ILi128EEENSA_ILi256EEENSA_ILi32EEEEEENS_12float_e4m3_tENS5_IJlSB_lEEESK_SL_NS4_8TiledMMAINS4_8MMA_AtomIJNS4_4SM904GMMA31MMA_64x256x32_F32E4M3E4M3_SS_TNILNSP_7ScaleInE1ELSR_1EEEEEENS4_6LayoutINS5_IJSC_SB_SB_EEENS5_IJSB_NSA_ILi0EEESW_EEEEENS5_IJNS4_10UnderscoreESZ_SZ_EEEEENS4_23SM90_TMA_LOAD_MULTICASTENS4_14ComposedLayoutINS4_7SwizzleILi1ELi4ELi3EEENS4_18smem_ptr_flag_bitsILi8EEENSU_INS5_IJNSA_ILi8EEESI_EEENS5_IJSI_SB_EEEEEEEvNS4_8identityENS4_13SM90_TMA_LOADES1C_vS1D_EENS_8epilogue10collective6detail29Sm90TmaWarpSpecializedAdapterINS1H_15DefaultEpilogueISK_SL_SL_NS1G_6thread17LinearCombinationISK_Li1EffLNS1L_9ScaleType4KindE0ELNS_15FloatRoundStyleE2ESK_EENS1_15EpilogueDefaultEEEEEvvEEEEvNT_6ParamsE --------------------------
	.section	.nv.shared._ZN7cutlass13device_kernelINS_4gemm6kernel13GemmUniversalIN4cute5tupleIJiiiiEEENS1_10collective13CollectiveMmaINS1_37MainloopSm90TmaGmmaWarpSpecializedFP8ILi3ENS5_IJNS4_1CILi1EEENSA_ILi2EEESB_EEENS1_35KernelTmaWarpSpecializedCooperativeEEENS5_IJNSA_ILi128EEENSA_ILi256EEENSA_ILi32EEEEEENS_12float_e4m3_tENS5_IJlSB_lEEESK_SL_NS4_8TiledMMAINS4_8MMA_AtomIJNS4_4SM904GMMA31MMA_64x256x32_F32E4M3E4M3_SS_TNILNSP_7ScaleInE1ELSR_1EEEEEENS4_6LayoutINS5_IJSC_SB_SB_EEENS5_IJSB_NSA_ILi0EEESW_EEEEENS5_IJNS4_10UnderscoreESZ_SZ_EEEEENS4_23SM90_TMA_LOAD_MULTICASTENS4_14ComposedLayoutINS4_7SwizzleILi1ELi4ELi3EEENS4_18smem_ptr_flag_bitsILi8EEENSU_INS5_IJNSA_ILi8EEESI_EEENS5_IJSI_SB_EEEEEEEvNS4_8identityENS4_13SM90_TMA_LOADES1C_vS1D_EENS_8epilogue10collective6detail29Sm90TmaWarpSpecializedAdapterINS1H_15DefaultEpilogueISK_SL_SL_NS1G_6thread17LinearCombinationISK_Li1EffLNS1L_9ScaleType4KindE0ELNS_15FloatRoundStyleE2ESK_EENS1_15EpilogueDefaultEEEEEvvEEEEvNT_6ParamsE,"aw",@nobits
	.sectionflags	@""
	.align	16
	.zero		1024


//--------------------- .nv.shared.reserved.0     --------------------------
	.section	.nv.shared.reserved.0,"aw",@nobits
	.weak		__nv_reservedSMEM_offset_0_alias
	.size		__nv_reservedSMEM_offset_0_alias, 0, 0
	.other		__nv_reservedSMEM_offset_0_alias,@"STO_CUDA_RESERVED_SHARED STV_DEFAULT"
__nv_reservedSMEM_offset_0_alias:
	.zero		0


//--------------------- .nv.global                --------------------------
	.section	.nv.global,"aw",@nobits
.nv.global:
	.type		_ZN39_INTERNAL_46916f6c_4_k_cu_1264ce36_43844cute1_E,@object
	.size		_ZN39_INTERNAL_46916f6c_4_k_cu_1264ce36_43844cute1_E,(_ZN39_INTERNAL_46916f6c_4_k_cu_1264ce36_43844cuda3std3__45__cpo6cbeginE - _ZN39_INTERNAL_46916f6c_4_k_cu_1264ce36_43844cute1_E)
_ZN39_INTERNAL_46916f6c_4_k_cu_1264ce36_43844cute1_E:
	.zero		1
	.type		_ZN39_INTERNAL_46916f6c_4_k_cu_1264ce36_43844cuda3std3__45__cpo6cbeginE,@object
	.size		_ZN39_INTERNAL_46916f6c_4_k_cu_1264ce36_43844cuda3std3__45__cpo6cbeginE,(_ZN39_INTERNAL_46916f6c_4_k_cu_1264ce36_43844cuda3std3__48in_placeE - _ZN39_INTERNAL_46916f6c_4_k_cu_1264ce36_43844cuda3std3__45__cpo6cbeginE)
_ZN39_INTERNAL_46916f6c_4_k_cu_1264ce36_43844cuda3std3__45__cpo6cbeginE:
	.zero		1
	.type		_ZN39_INTERNAL_46916f6c_4_k_cu_1264ce36_43844cuda3std3__48in_placeE,@object
	.size		_ZN39_INTERNAL_46916f6c_4_k_cu_1264ce36_43844cuda3std3__48in_placeE,(_ZN39_INTERNAL_46916f6c_4_k_cu_1264ce36_43844cuda3std6ranges3__45__cpo9iter_moveE - _ZN39_INTERNAL_46916f6c_4_k_cu_1264ce36_43844cuda3std3__48in_placeE)
_ZN39_INTERNAL_46916f6c_4_k_cu_1264ce36_43844cuda3std3__48in_placeE:
	.zero		1
	.type		_ZN39_INTERNAL_46916f6c_4_k_cu_1264ce36_43844cuda3std6ranges3__45__cpo9iter_moveE,@object
	.size		_ZN39_INTERNAL_46916f6c_4_k_cu_1264ce36_43844cuda3std6ranges3__45__cpo9iter_moveE,(_ZN39_INTERNAL_46916f6c_4_k_cu_1264ce36_43844cuda3std3__45__cpo5beginE - _ZN39_INTERNAL_46916f6c_4_k_cu_1264ce36_43844cuda3std6ranges3__45__cpo9iter_moveE)
_ZN39_INTERNAL_46916f6c_4_k_cu_1264ce36_43844cuda3std6ranges3__45__cpo9iter_moveE:
	.zero		1
	.type		_ZN39_INTERNAL_46916f6c_4_k_cu_1264ce36_43844cuda3std3__45__cpo5beginE,@object
	.size		_ZN39_INTERNAL_46916f6c_4_k_cu_1264ce36_43844cuda3std3__45__cpo5beginE,(_ZN39_INTERNAL_46916f6c_4_k_cu_1264ce36_43844cuda3std3__441_GLOBAL__N__46916f6c_4_k_cu_1264ce36_43846ignoreE - _ZN39_INTERNAL_46916f6c_4_k_cu_1264ce36_43844cuda3std3__45__cpo5beginE)
_ZN39_INTERNAL_46916f6c_4_k_cu_1264ce36_43844cuda3std3__45__cpo5beginE:
	.zero		1
	.type		_ZN39_INTERNAL_46916f6c_4_k_cu_1264ce36_43844cuda3std3__441_GLOBAL__N__46916f6c_4_k_cu_1264ce36_43846ignoreE,@object
	.size		_ZN39_INTERNAL_46916f6c_4_k_cu_1264ce36_43844cuda3std3__441_GLOBAL__N__46916f6c_4_k_cu_1264ce36_43846ignoreE,(_ZN39_INTERNAL_46916f6c_4_k_cu_1264ce36_43844cute7productE - _ZN39_INTERNAL_46916f6c_4_k_cu_1264ce36_43844cuda3std3__441_GLOBAL__N__46916f6c_4_k_cu_1264ce36_43846ignoreE)
_ZN39_INTERNAL_46916f6c_4_k_cu_1264ce36_43844cuda3std3__441_GLOBAL__N__46916f6c_4_k_cu_1264ce36_43846ignoreE:
	.zero		1
	.type		_ZN39_INTERNAL_46916f6c_4_k_cu_1264ce36_43844cute7productE,@object
	.size		_ZN39_INTERNAL_46916f6c_4_k_cu_1264ce36_43844cute7productE,(_ZN39_INTERNAL_46916f6c_4_k_cu_1264ce36_43844cuda3std3__45__cpo3endE - _ZN39_INTERNAL_46916f6c_4_k_cu_1264ce36_43844cute7productE)
_ZN39_INTERNAL_46916f6c_4_k_cu_1264ce36_43844cute7productE:
	.zero		1
	.type		_ZN39_INTERNAL_46916f6c_4_k_cu_1264ce36_43844cuda3std3__45__cpo3endE,@object
	.size		_ZN39_INTERNAL_46916f6c_4_k_cu_1264ce36_43844cuda3std3__45__cpo3endE,(_ZN39_INTERNAL_46916f6c_4_k_cu_1264ce36_43844cuda3std3__419piecewise_constructE - _ZN39_INTERNAL_46916f6c_4_k_cu_1264ce36_43844cuda3std3__45__cpo3endE)
_ZN39_INTERNAL_46916f6c_4_k_cu_1264ce36_43844cuda3std3__45__cpo3endE:
	.zero		1
	.type		_ZN39_INTERNAL_46916f6c_4_k_cu_1264ce36_43844cuda3std3__419piecewise_constructE,@object
	.size		_ZN39_INTERNAL_46916f6c_4_k_cu_1264ce36_43844cuda3std3__419piecewise_constructE,(_ZN39_INTERNAL_46916f6c_4_k_cu_1264ce36_43844cuda3std3__45__cpo4cendE - _ZN39_INTERNAL_46916f6c_4_k_cu_1264ce36_43844cuda3std3__419piecewise_constructE)
_ZN39_INTERNAL_46916f6c_4_k_cu_1264ce36_43844cuda3std3__419piecewise_constructE:
	.zero		1
	.type		_ZN39_INTERNAL_46916f6c_4_k_cu_1264ce36_43844cuda3std3__45__cpo4cendE,@object
	.size		_ZN39_INTERNAL_46916f6c_4_k_cu_1264ce36_43844cuda3std3__45__cpo4cendE,(_ZN39_INTERNAL_46916f6c_4_k_cu_1264ce36_43844cuda3std6ranges3__45__cpo4swapE - _ZN39_INTERNAL_46916f6c_4_k_cu_1264ce36_43844cuda3std3__45__cpo4cendE)
_ZN39_INTERNAL_46916f6c_4_k_cu_1264ce36_43844cuda3std3__45__cpo4cendE:
	.zero		1
	.type		_ZN39_INTERNAL_46916f6c_4_k_cu_1264ce36_43844cuda3std6ranges3__45__cpo4swapE,@object
	.size		_ZN39_INTERNAL_46916f6c_4_k_cu_1264ce36_43844cuda3std6ranges3__45__cpo4swapE,(.L_7 - _ZN39_INTERNAL_46916f6c_4_k_cu_1264ce36_43844cuda3std6ranges3__45__cpo4swapE)
_ZN39_INTERNAL_46916f6c_4_k_cu_1264ce36_43844cuda3std6ranges3__45__cpo4swapE:
	.zero		1
.L_7:


//--------------------- .nv.constant0._ZN7cutlass13device_kernelINS_4gemm6kernel13GemmUniversalIN4cute5tupleIJiiiiEEENS1_10collective13CollectiveMmaINS1_37MainloopSm90TmaGmmaWarpSpecializedFP8ILi3ENS5_IJNS4_1CILi1EEENSA_ILi2EEESB_EEENS1_35KernelTmaWarpSpecializedCooperativeEEENS5_IJNSA_ILi128EEENSA_ILi256EEENSA_ILi32EEEEEENS_12float_e4m3_tENS5_IJlSB_lEEESK_SL_NS4_8TiledMMAINS4_8MMA_AtomIJNS4_4SM904GMMA31MMA_64x256x32_F32E4M3E4M3_SS_TNILNSP_7ScaleInE1ELSR_1EEEEEENS4_6LayoutINS5_IJSC_SB_SB_EEENS5_IJSB_NSA_ILi0EEESW_EEEEENS5_IJNS4_10UnderscoreESZ_SZ_EEEEENS4_23SM90_TMA_LOAD_MULTICASTENS4_14ComposedLayoutINS4_7SwizzleILi1ELi4ELi3EEENS4_18smem_ptr_flag_bitsILi8EEENSU_INS5_IJNSA_ILi8EEESI_EEENS5_IJSI_SB_EEEEEEEvNS4_8identityENS4_13SM90_TMA_LOADES1C_vS1D_EENS_8epilogue10collective6detail29Sm90TmaWarpSpecializedAdapterINS1H_15DefaultEpilogueISK_SL_SL_NS1G_6thread17LinearCombinationISK_Li1EffLNS1L_9ScaleType4KindE0ELNS_15FloatRoundStyleE2ESK_EENS1_15EpilogueDefaultEEEEEvvEEEEvNT_6ParamsE --------------------------
	.section	.nv.constant0._ZN7cutlass13device_kernelINS_4gemm6kernel13GemmUniversalIN4cute5tupleIJiiiiEEENS1_10collective13CollectiveMmaINS1_37MainloopSm90TmaGmmaWarpSpecializedFP8ILi3ENS5_IJNS4_1CILi1EEENSA_ILi2EEESB_EEENS1_35KernelTmaWarpSpecializedCooperativeEEENS5_IJNSA_ILi128EEENSA_ILi256EEENSA_ILi32EEEEEENS_12float_e4m3_tENS5_IJlSB_lEEESK_SL_NS4_8TiledMMAINS4_8MMA_AtomIJNS4_4SM904GMMA31MMA_64x256x32_F32E4M3E4M3_SS_TNILNSP_7ScaleInE1ELSR_1EEEEEENS4_6LayoutINS5_IJSC_SB_SB_EEENS5_IJSB_NSA_ILi0EEESW_EEEEENS5_IJNS4_10UnderscoreESZ_SZ_EEEEENS4_23SM90_TMA_LOAD_MULTICASTENS4_14ComposedLayoutINS4_7SwizzleILi1ELi4ELi3EEENS4_18smem_ptr_flag_bitsILi8EEENSU_INS5_IJNSA_ILi8EEESI_EEENS5_IJSI_SB_EEEEEEEvNS4_8identityENS4_13SM90_TMA_LOADES1C_vS1D_EENS_8epilogue10collective6detail29Sm90TmaWarpSpecializedAdapterINS1H_15DefaultEpilogueISK_SL_SL_NS1G_6thread17LinearCombinationISK_Li1EffLNS1L_9ScaleType4KindE0ELNS_15FloatRoundStyleE2ESK_EENS1_15EpilogueDefaultEEEEEvvEEEEvNT_6ParamsE,"a",@progbits
	.sectionflags	@""
	.align	4
.nv.constant0._ZN7cutlass13device_kernelINS_4gemm6kernel13GemmUniversalIN4cute5tupleIJiiiiEEENS1_10collective13CollectiveMmaINS1_37MainloopSm90TmaGmmaWarpSpecializedFP8ILi3ENS5_IJNS4_1CILi1EEENSA_ILi2EEESB_EEENS1_35KernelTmaWarpSpecializedCooperativeEEENS5_IJNSA_ILi128EEENSA_ILi256EEENSA_ILi32EEEEEENS_12float_e4m3_tENS5_IJlSB_lEEESK_SL_NS4_8TiledMMAINS4_8MMA_AtomIJNS4_4SM904GMMA31MMA_64x256x32_F32E4M3E4M3_SS_TNILNSP_7ScaleInE1ELSR_1EEEEEENS4_6LayoutINS5_IJSC_SB_SB_EEENS5_IJSB_NSA_ILi0EEESW_EEEEENS5_IJNS4_10UnderscoreESZ_SZ_EEEEENS4_23SM90_TMA_LOAD_MULTICASTENS4_14ComposedLayoutINS4_7SwizzleILi1ELi4ELi3EEENS4_18smem_ptr_flag_bitsILi8EEENSU_INS5_IJNSA_ILi8EEESI_EEENS5_IJSI_SB_EEEEEEEvNS4_8identityENS4_13SM90_TMA_LOADES1C_vS1D_EENS_8epilogue10collective6detail29Sm90TmaWarpSpecializedAdapterINS1H_15DefaultEpilogueISK_SL_SL_NS1G_6thread17LinearCombinationISK_Li1EffLNS1L_9ScaleType4KindE0ELNS_15FloatRoundStyleE2ESK_EENS1_15EpilogueDefaultEEEEEvvEEEEvNT_6ParamsE:
	.zero		1664


//--------------------- SYMBOLS --------------------------

	.type		.nv.reservedSmem.offset0,@object
	.size		.nv.reservedSmem.offset0,0x4
